//
// Generated by NVIDIA NVVM Compiler
//
// Compiler Build ID: CL-36424714
// Cuda compilation tools, release 13.0, V13.0.88
// Based on NVVM 20.0.0
//

.version 9.0
.target sm_100
.address_size 64

	// .globl	_Z7kernel1PK6__halfS1_PS_Pfii

.visible .entry _Z7kernel1PK6__halfS1_PS_Pfii(
	.param .u64 .ptr .align 1 _Z7kernel1PK6__halfS1_PS_Pfii_param_0,
	.param .u64 .ptr .align 1 _Z7kernel1PK6__halfS1_PS_Pfii_param_1,
	.param .u64 .ptr .align 1 _Z7kernel1PK6__halfS1_PS_Pfii_param_2,
	.param .u64 .ptr .align 1 _Z7kernel1PK6__halfS1_PS_Pfii_param_3,
	.param .u32 _Z7kernel1PK6__halfS1_PS_Pfii_param_4,
	.param .u32 _Z7kernel1PK6__halfS1_PS_Pfii_param_5
)
{
	.reg .pred 	%p<11>;
	.reg .b16 	%rs<60>;
	.reg .b32 	%r<40>;
	.reg .b32 	%f<126>;
	.reg .b64 	%rd<33>;

	ld.param.u64 	%rd12, [_Z7kernel1PK6__halfS1_PS_Pfii_param_0];
	ld.param.u64 	%rd13, [_Z7kernel1PK6__halfS1_PS_Pfii_param_1];
	ld.param.u64 	%rd10, [_Z7kernel1PK6__halfS1_PS_Pfii_param_2];
	ld.param.u64 	%rd11, [_Z7kernel1PK6__halfS1_PS_Pfii_param_3];
	ld.param.u32 	%r24, [_Z7kernel1PK6__halfS1_PS_Pfii_param_4];
	ld.param.u32 	%r23, [_Z7kernel1PK6__halfS1_PS_Pfii_param_5];
	cvta.to.global.u64 	%rd1, %rd13;
	cvta.to.global.u64 	%rd2, %rd12;
	mov.u32 	%r25, %ctaid.x;
	mov.u32 	%r26, %ntid.x;
	mov.u32 	%r27, %tid.x;
	mad.lo.s32 	%r1, %r25, %r26, %r27;
	setp.ge.s32 	%p1, %r1, %r24;
	@%p1 bra 	$L__BB0_15;
	setp.lt.s32 	%p2, %r23, 1;
	mov.f32 	%f125, 0f00000000;
	@%p2 bra 	$L__BB0_14;
	mul.lo.s32 	%r2, %r23, %r1;
	and.b32  	%r3, %r23, 15;
	setp.lt.u32 	%p3, %r23, 16;
	mov.f32 	%f125, 0f00000000;
	mov.b32 	%r36, 0;
	@%p3 bra 	$L__BB0_5;
	and.b32  	%r36, %r23, 2147483632;
	neg.s32 	%r34, %r36;
	add.s64 	%rd3, %rd2, 16;
	add.s64 	%rd31, %rd1, 16;
	mov.f32 	%f125, 0f00000000;
	mov.u32 	%r33, %r2;
$L__BB0_4:
	.pragma "nounroll";
	mul.wide.s32 	%rd14, %r33, 2;
	add.s64 	%rd15, %rd3, %rd14;
	ld.global.nc.u16 	%rs1, [%rd15+-16];
	// begin inline asm
	{  cvt.f32.f16 %f18, %rs1;}

	// end inline asm
	ld.global.nc.u16 	%rs2, [%rd31+-16];
	// begin inline asm
	{  cvt.f32.f16 %f19, %rs2;}

	// end inline asm
	fma.rn.f32 	%f50, %f18, %f19, %f125;
	ld.global.nc.u16 	%rs3, [%rd15+-14];
	// begin inline asm
	{  cvt.f32.f16 %f20, %rs3;}

	// end inline asm
	ld.global.nc.u16 	%rs4, [%rd31+-14];
	// begin inline asm
	{  cvt.f32.f16 %f21, %rs4;}

	// end inline asm
	fma.rn.f32 	%f51, %f20, %f21, %f50;
	ld.global.nc.u16 	%rs5, [%rd15+-12];
	// begin inline asm
	{  cvt.f32.f16 %f22, %rs5;}

	// end inline asm
	ld.global.nc.u16 	%rs6, [%rd31+-12];
	// begin inline asm
	{  cvt.f32.f16 %f23, %rs6;}

	// end inline asm
	fma.rn.f32 	%f52, %f22, %f23, %f51;
	ld.global.nc.u16 	%rs7, [%rd15+-10];
	// begin inline asm
	{  cvt.f32.f16 %f24, %rs7;}

	// end inline asm
	ld.global.nc.u16 	%rs8, [%rd31+-10];
	// begin inline asm
	{  cvt.f32.f16 %f25, %rs8;}

	// end inline asm
	fma.rn.f32 	%f53, %f24, %f25, %f52;
	ld.global.nc.u16 	%rs9, [%rd15+-8];
	// begin inline asm
	{  cvt.f32.f16 %f26, %rs9;}

	// end inline asm
	ld.global.nc.u16 	%rs10, [%rd31+-8];
	// begin inline asm
	{  cvt.f32.f16 %f27, %rs10;}

	// end inline asm
	fma.rn.f32 	%f54, %f26, %f27, %f53;
	ld.global.nc.u16 	%rs11, [%rd15+-6];
	// begin inline asm
	{  cvt.f32.f16 %f28, %rs11;}

	// end inline asm
	ld.global.nc.u16 	%rs12, [%rd31+-6];
	// begin inline asm
	{  cvt.f32.f16 %f29, %rs12;}

	// end inline asm
	fma.rn.f32 	%f55, %f28, %f29, %f54;
	ld.global.nc.u16 	%rs13, [%rd15+-4];
	// begin inline asm
	{  cvt.f32.f16 %f30, %rs13;}

	// end inline asm
	ld.global.nc.u16 	%rs14, [%rd31+-4];
	// begin inline asm
	{  cvt.f32.f16 %f31, %rs14;}

	// end inline asm
	fma.rn.f32 	%f56, %f30, %f31, %f55;
	ld.global.nc.u16 	%rs15, [%rd15+-2];
	// begin inline asm
	{  cvt.f32.f16 %f32, %rs15;}

	// end inline asm
	ld.global.nc.u16 	%rs16, [%rd31+-2];
	// begin inline asm
	{  cvt.f32.f16 %f33, %rs16;}

	// end inline asm
	fma.rn.f32 	%f57, %f32, %f33, %f56;
	ld.global.nc.u16 	%rs17, [%rd15];
	// begin inline asm
	{  cvt.f32.f16 %f34, %rs17;}

	// end inline asm
	ld.global.nc.u16 	%rs18, [%rd31];
	// begin inline asm
	{  cvt.f32.f16 %f35, %rs18;}

	// end inline asm
	fma.rn.f32 	%f58, %f34, %f35, %f57;
	ld.global.nc.u16 	%rs19, [%rd15+2];
	// begin inline asm
	{  cvt.f32.f16 %f36, %rs19;}

	// end inline asm
	ld.global.nc.u16 	%rs20, [%rd31+2];
	// begin inline asm
	{  cvt.f32.f16 %f37, %rs20;}

	// end inline asm
	fma.rn.f32 	%f59, %f36, %f37, %f58;
	ld.global.nc.u16 	%rs21, [%rd15+4];
	// begin inline asm
	{  cvt.f32.f16 %f38, %rs21;}

	// end inline asm
	ld.global.nc.u16 	%rs22, [%rd31+4];
	// begin inline asm
	{  cvt.f32.f16 %f39, %rs22;}

	// end inline asm
	fma.rn.f32 	%f60, %f38, %f39, %f59;
	ld.global.nc.u16 	%rs23, [%rd15+6];
	// begin inline asm
	{  cvt.f32.f16 %f40, %rs23;}

	// end inline asm
	ld.global.nc.u16 	%rs24, [%rd31+6];
	// begin inline asm
	{  cvt.f32.f16 %f41, %rs24;}

	// end inline asm
	fma.rn.f32 	%f61, %f40, %f41, %f60;
	ld.global.nc.u16 	%rs25, [%rd15+8];
	// begin inline asm
	{  cvt.f32.f16 %f42, %rs25;}

	// end inline asm
	ld.global.nc.u16 	%rs26, [%rd31+8];
	// begin inline asm
	{  cvt.f32.f16 %f43, %rs26;}

	// end inline asm
	fma.rn.f32 	%f62, %f42, %f43, %f61;
	ld.global.nc.u16 	%rs27, [%rd15+10];
	// begin inline asm
	{  cvt.f32.f16 %f44, %rs27;}

	// end inline asm
	ld.global.nc.u16 	%rs28, [%rd31+10];
	// begin inline asm
	{  cvt.f32.f16 %f45, %rs28;}

	// end inline asm
	fma.rn.f32 	%f63, %f44, %f45, %f62;
	ld.global.nc.u16 	%rs29, [%rd15+12];
	// begin inline asm
	{  cvt.f32.f16 %f46, %rs29;}

	// end inline asm
	ld.global.nc.u16 	%rs30, [%rd31+12];
	// begin inline asm
	{  cvt.f32.f16 %f47, %rs30;}

	// end inline asm
	fma.rn.f32 	%f64, %f46, %f47, %f63;
	ld.global.nc.u16 	%rs31, [%rd15+14];
	// begin inline asm
	{  cvt.f32.f16 %f48, %rs31;}

	// end inline asm
	ld.global.nc.u16 	%rs32, [%rd31+14];
	// begin inline asm
	{  cvt.f32.f16 %f49, %rs32;}

	// end inline asm
	fma.rn.f32 	%f125, %f48, %f49, %f64;
	add.s32 	%r34, %r34, 16;
	add.s32 	%r33, %r33, 16;
	add.s64 	%rd31, %rd31, 32;
	setp.ne.s32 	%p4, %r34, 0;
	@%p4 bra 	$L__BB0_4;
$L__BB0_5:
	setp.eq.s32 	%p5, %r3, 0;
	@%p5 bra 	$L__BB0_14;
	and.b32  	%r11, %r23, 7;
	setp.lt.u32 	%p6, %r3, 8;
	@%p6 bra 	$L__BB0_8;
	add.s32 	%r29, %r36, %r2;
	mul.wide.s32 	%rd16, %r29, 2;
	add.s64 	%rd17, %rd2, %rd16;
	ld.global.nc.u16 	%rs33, [%rd17];
	// begin inline asm
	{  cvt.f32.f16 %f66, %rs33;}

	// end inline asm
	mul.wide.u32 	%rd18, %r36, 2;
	add.s64 	%rd19, %rd1, %rd18;
	ld.global.nc.u16 	%rs34, [%rd19];
	// begin inline asm
	{  cvt.f32.f16 %f67, %rs34;}

	// end inline asm
	fma.rn.f32 	%f82, %f66, %f67, %f125;
	ld.global.nc.u16 	%rs35, [%rd17+2];
	// begin inline asm
	{  cvt.f32.f16 %f68, %rs35;}

	// end inline asm
	ld.global.nc.u16 	%rs36, [%rd19+2];
	// begin inline asm
	{  cvt.f32.f16 %f69, %rs36;}

	// end inline asm
	fma.rn.f32 	%f83, %f68, %f69, %f82;
	ld.global.nc.u16 	%rs37, [%rd17+4];
	// begin inline asm
	{  cvt.f32.f16 %f70, %rs37;}

	// end inline asm
	ld.global.nc.u16 	%rs38, [%rd19+4];
	// begin inline asm
	{  cvt.f32.f16 %f71, %rs38;}

	// end inline asm
	fma.rn.f32 	%f84, %f70, %f71, %f83;
	ld.global.nc.u16 	%rs39, [%rd17+6];
	// begin inline asm
	{  cvt.f32.f16 %f72, %rs39;}

	// end inline asm
	ld.global.nc.u16 	%rs40, [%rd19+6];
	// begin inline asm
	{  cvt.f32.f16 %f73, %rs40;}

	// end inline asm
	fma.rn.f32 	%f85, %f72, %f73, %f84;
	ld.global.nc.u16 	%rs41, [%rd17+8];
	// begin inline asm
	{  cvt.f32.f16 %f74, %rs41;}

	// end inline asm
	ld.global.nc.u16 	%rs42, [%rd19+8];
	// begin inline asm
	{  cvt.f32.f16 %f75, %rs42;}

	// end inline asm
	fma.rn.f32 	%f86, %f74, %f75, %f85;
	ld.global.nc.u16 	%rs43, [%rd17+10];
	// begin inline asm
	{  cvt.f32.f16 %f76, %rs43;}

	// end inline asm
	ld.global.nc.u16 	%rs44, [%rd19+10];
	// begin inline asm
	{  cvt.f32.f16 %f77, %rs44;}

	// end inline asm
	fma.rn.f32 	%f87, %f76, %f77, %f86;
	ld.global.nc.u16 	%rs45, [%rd17+12];
	// begin inline asm
	{  cvt.f32.f16 %f78, %rs45;}

	// end inline asm
	ld.global.nc.u16 	%rs46, [%rd19+12];
	// begin inline asm
	{  cvt.f32.f16 %f79, %rs46;}

	// end inline asm
	fma.rn.f32 	%f88, %f78, %f79, %f87;
	ld.global.nc.u16 	%rs47, [%rd17+14];
	// begin inline asm
	{  cvt.f32.f16 %f80, %rs47;}

	// end inline asm
	ld.global.nc.u16 	%rs48, [%rd19+14];
	// begin inline asm
	{  cvt.f32.f16 %f81, %rs48;}

	// end inline asm
	fma.rn.f32 	%f125, %f80, %f81, %f88;
	add.s32 	%r36, %r36, 8;
$L__BB0_8:
	setp.eq.s32 	%p7, %r11, 0;
	@%p7 bra 	$L__BB0_14;
	and.b32  	%r14, %r23, 3;
	setp.lt.u32 	%p8, %r11, 4;
	@%p8 bra 	$L__BB0_11;
	add.s32 	%r30, %r36, %r2;
	mul.wide.s32 	%rd20, %r30, 2;
	add.s64 	%rd21, %rd2, %rd20;
	ld.global.nc.u16 	%rs49, [%rd21];
	// begin inline asm
	{  cvt.f32.f16 %f90, %rs49;}

	// end inline asm
	mul.wide.u32 	%rd22, %r36, 2;
	add.s64 	%rd23, %rd1, %rd22;
	ld.global.nc.u16 	%rs50, [%rd23];
	// begin inline asm
	{  cvt.f32.f16 %f91, %rs50;}

	// end inline asm
	fma.rn.f32 	%f98, %f90, %f91, %f125;
	ld.global.nc.u16 	%rs51, [%rd21+2];
	// begin inline asm
	{  cvt.f32.f16 %f92, %rs51;}

	// end inline asm
	ld.global.nc.u16 	%rs52, [%rd23+2];
	// begin inline asm
	{  cvt.f32.f16 %f93, %rs52;}

	// end inline asm
	fma.rn.f32 	%f99, %f92, %f93, %f98;
	ld.global.nc.u16 	%rs53, [%rd21+4];
	// begin inline asm
	{  cvt.f32.f16 %f94, %rs53;}

	// end inline asm
	ld.global.nc.u16 	%rs54, [%rd23+4];
	// begin inline asm
	{  cvt.f32.f16 %f95, %rs54;}

	// end inline asm
	fma.rn.f32 	%f100, %f94, %f95, %f99;
	ld.global.nc.u16 	%rs55, [%rd21+6];
	// begin inline asm
	{  cvt.f32.f16 %f96, %rs55;}

	// end inline asm
	ld.global.nc.u16 	%rs56, [%rd23+6];
	// begin inline asm
	{  cvt.f32.f16 %f97, %rs56;}

	// end inline asm
	fma.rn.f32 	%f125, %f96, %f97, %f100;
	add.s32 	%r36, %r36, 4;
$L__BB0_11:
	setp.eq.s32 	%p9, %r14, 0;
	@%p9 bra 	$L__BB0_14;
	mul.wide.u32 	%rd24, %r36, 2;
	add.s64 	%rd32, %rd1, %rd24;
	add.s32 	%r39, %r36, %r2;
	neg.s32 	%r38, %r14;
$L__BB0_13:
	.pragma "nounroll";
	mul.wide.s32 	%rd25, %r39, 2;
	add.s64 	%rd26, %rd2, %rd25;
	ld.global.nc.u16 	%rs57, [%rd26];
	// begin inline asm
	{  cvt.f32.f16 %f101, %rs57;}

	// end inline asm
	ld.global.nc.u16 	%rs58, [%rd32];
	// begin inline asm
	{  cvt.f32.f16 %f102, %rs58;}

	// end inline asm
	fma.rn.f32 	%f125, %f101, %f102, %f125;
	add.s64 	%rd32, %rd32, 2;
	add.s32 	%r39, %r39, 1;
	add.s32 	%r38, %r38, 1;
	setp.ne.s32 	%p10, %r38, 0;
	@%p10 bra 	$L__BB0_13;
$L__BB0_14:
	// begin inline asm
	{  cvt.rn.f16.f32 %rs59, %f125;}

	// end inline asm
	cvta.to.global.u64 	%rd27, %rd10;
	mul.wide.s32 	%rd28, %r1, 2;
	add.s64 	%rd29, %rd27, %rd28;
	st.global.u16 	[%rd29], %rs59;
	fma.rn.f32 	%f104, %f125, 0f3BBB989D, 0f3F000000;
	cvt.sat.f32.f32 	%f105, %f104;
	mov.f32 	%f106, 0f4B400001;
	mov.f32 	%f107, 0f437C0000;
	fma.rm.f32 	%f108, %f105, %f107, %f106;
	add.f32 	%f109, %f108, 0fCB40007F;
	neg.f32 	%f110, %f109;
	fma.rn.f32 	%f111, %f125, 0f3FB8AA3B, %f110;
	fma.rn.f32 	%f112, %f125, 0f32A57060, %f111;
	mov.b32 	%r31, %f108;
	shl.b32 	%r32, %r31, 23;
	mov.b32 	%f113, %r32;
	ex2.approx.ftz.f32 	%f114, %f112;
	mul.f32 	%f115, %f114, %f113;
	cvta.to.global.u64 	%rd30, %rd11;
	atom.global.add.f32 	%f116, [%rd30], %f115;
$L__BB0_15:
	ret;

}
	// .globl	_Z7kernel2PKfPK6__halfPS1_i
.visible .entry _Z7kernel2PKfPK6__halfPS1_i(
	.param .u64 .ptr .align 1 _Z7kernel2PKfPK6__halfPS1_i_param_0,
	.param .u64 .ptr .align 1 _Z7kernel2PKfPK6__halfPS1_i_param_1,
	.param .u64 .ptr .align 1 _Z7kernel2PKfPK6__halfPS1_i_param_2,
	.param .u32 _Z7kernel2PKfPK6__halfPS1_i_param_3
)
{
	.reg .pred 	%p<2>;
	.reg .b16 	%rs<3>;
	.reg .b32 	%r<8>;
	.reg .b32 	%f<16>;
	.reg .b64 	%rd<10>;

	ld.param.u64 	%rd1, [_Z7kernel2PKfPK6__halfPS1_i_param_0];
	ld.param.u64 	%rd2, [_Z7kernel2PKfPK6__halfPS1_i_param_1];
	ld.param.u64 	%rd3, [_Z7kernel2PKfPK6__halfPS1_i_param_2];
	ld.param.u32 	%r2, [_Z7kernel2PKfPK6__halfPS1_i_param_3];
	mov.u32 	%r3, %ctaid.x;
	mov.u32 	%r4, %ntid.x;
	mov.u32 	%r5, %tid.x;
	mad.lo.s32 	%r1, %r3, %r4, %r5;
	setp.ge.s32 	%p1, %r1, %r2;
	@%p1 bra 	$L__BB1_2;
	cvta.to.global.u64 	%rd4, %rd2;
	cvta.to.global.u64 	%rd5, %rd1;
	cvta.to.global.u64 	%rd6, %rd3;
	mul.wide.s32 	%rd7, %r1, 2;
	add.s64 	%rd8, %rd4, %rd7;
	ld.global.nc.u16 	%rs1, [%rd8];
	// begin inline asm
	{  cvt.f32.f16 %f1, %rs1;}

	// end inline asm
	fma.rn.f32 	%f3, %f1, 0f3BBB989D, 0f3F000000;
	cvt.sat.f32.f32 	%f4, %f3;
	mov.f32 	%f5, 0f4B400001;
	mov.f32 	%f6, 0f437C0000;
	fma.rm.f32 	%f7, %f4, %f6, %f5;
	add.f32 	%f8, %f7, 0fCB40007F;
	neg.f32 	%f9, %f8;
	fma.rn.f32 	%f10, %f1, 0f3FB8AA3B, %f9;
	fma.rn.f32 	%f11, %f1, 0f32A57060, %f10;
	mov.b32 	%r6, %f7;
	shl.b32 	%r7, %r6, 23;
	mov.b32 	%f12, %r7;
	ex2.approx.ftz.f32 	%f13, %f11;
	mul.f32 	%f14, %f13, %f12;
	ld.global.nc.f32 	%f15, [%rd5];
	div.rn.f32 	%f2, %f14, %f15;
	// begin inline asm
	{  cvt.rn.f16.f32 %rs2, %f2;}

	// end inline asm
	add.s64 	%rd9, %rd6, %rd7;
	st.global.u16 	[%rd9], %rs2;
$L__BB1_2:
	ret;

}
	// .globl	_Z7kernel3PK6__halfS1_PS_ii
.visible .entry _Z7kernel3PK6__halfS1_PS_ii(
	.param .u64 .ptr .align 1 _Z7kernel3PK6__halfS1_PS_ii_param_0,
	.param .u64 .ptr .align 1 _Z7kernel3PK6__halfS1_PS_ii_param_1,
	.param .u64 .ptr .align 1 _Z7kernel3PK6__halfS1_PS_ii_param_2,
	.param .u32 _Z7kernel3PK6__halfS1_PS_ii_param_3,
	.param .u32 _Z7kernel3PK6__halfS1_PS_ii_param_4
)
{
	.reg .pred 	%p<11>;
	.reg .b16 	%rs<60>;
	.reg .b32 	%r<38>;
	.reg .b32 	%f<113>;
	.reg .b64 	%rd<58>;

	ld.param.u64 	%rd10, [_Z7kernel3PK6__halfS1_PS_ii_param_0];
	ld.param.u64 	%rd11, [_Z7kernel3PK6__halfS1_PS_ii_param_1];
	ld.param.u64 	%rd9, [_Z7kernel3PK6__halfS1_PS_ii_param_2];
	ld.param.u32 	%r23, [_Z7kernel3PK6__halfS1_PS_ii_param_3];
	ld.param.u32 	%r24, [_Z7kernel3PK6__halfS1_PS_ii_param_4];
	cvta.to.global.u64 	%rd1, %rd11;
	cvta.to.global.u64 	%rd2, %rd10;
	mov.u32 	%r25, %ctaid.x;
	mov.u32 	%r26, %ntid.x;
	mov.u32 	%r27, %tid.x;
	mad.lo.s32 	%r1, %r25, %r26, %r27;
	setp.ge.s32 	%p1, %r1, %r24;
	@%p1 bra 	$L__BB2_15;
	setp.lt.s32 	%p2, %r23, 1;
	mov.f32 	%f112, 0f00000000;
	@%p2 bra 	$L__BB2_14;
	and.b32  	%r2, %r23, 15;
	setp.lt.u32 	%p3, %r23, 16;
	mov.f32 	%f112, 0f00000000;
	mov.b32 	%r34, 0;
	@%p3 bra 	$L__BB2_5;
	and.b32  	%r34, %r23, 2147483632;
	neg.s32 	%r32, %r34;
	shl.b32 	%r5, %r24, 4;
	add.s64 	%rd56, %rd2, 16;
	mov.f32 	%f112, 0f00000000;
	mul.wide.s32 	%rd14, %r24, 2;
	mov.u32 	%r31, %r1;
$L__BB2_4:
	.pragma "nounroll";
	ld.global.nc.u16 	%rs1, [%rd56+-16];
	// begin inline asm
	{  cvt.f32.f16 %f18, %rs1;}

	// end inline asm
	mul.wide.s32 	%rd12, %r31, 2;
	add.s64 	%rd13, %rd1, %rd12;
	ld.global.nc.u16 	%rs2, [%rd13];
	// begin inline asm
	{  cvt.f32.f16 %f19, %rs2;}

	// end inline asm
	fma.rn.f32 	%f50, %f18, %f19, %f112;
	ld.global.nc.u16 	%rs3, [%rd56+-14];
	// begin inline asm
	{  cvt.f32.f16 %f20, %rs3;}

	// end inline asm
	add.s64 	%rd15, %rd13, %rd14;
	ld.global.nc.u16 	%rs4, [%rd15];
	// begin inline asm
	{  cvt.f32.f16 %f21, %rs4;}

	// end inline asm
	fma.rn.f32 	%f51, %f20, %f21, %f50;
	ld.global.nc.u16 	%rs5, [%rd56+-12];
	// begin inline asm
	{  cvt.f32.f16 %f22, %rs5;}

	// end inline asm
	add.s64 	%rd16, %rd15, %rd14;
	ld.global.nc.u16 	%rs6, [%rd16];
	// begin inline asm
	{  cvt.f32.f16 %f23, %rs6;}

	// end inline asm
	fma.rn.f32 	%f52, %f22, %f23, %f51;
	ld.global.nc.u16 	%rs7, [%rd56+-10];
	// begin inline asm
	{  cvt.f32.f16 %f24, %rs7;}

	// end inline asm
	add.s64 	%rd17, %rd16, %rd14;
	ld.global.nc.u16 	%rs8, [%rd17];
	// begin inline asm
	{  cvt.f32.f16 %f25, %rs8;}

	// end inline asm
	fma.rn.f32 	%f53, %f24, %f25, %f52;
	ld.global.nc.u16 	%rs9, [%rd56+-8];
	// begin inline asm
	{  cvt.f32.f16 %f26, %rs9;}

	// end inline asm
	add.s64 	%rd18, %rd17, %rd14;
	ld.global.nc.u16 	%rs10, [%rd18];
	// begin inline asm
	{  cvt.f32.f16 %f27, %rs10;}

	// end inline asm
	fma.rn.f32 	%f54, %f26, %f27, %f53;
	ld.global.nc.u16 	%rs11, [%rd56+-6];
	// begin inline asm
	{  cvt.f32.f16 %f28, %rs11;}

	// end inline asm
	add.s64 	%rd19, %rd18, %rd14;
	ld.global.nc.u16 	%rs12, [%rd19];
	// begin inline asm
	{  cvt.f32.f16 %f29, %rs12;}

	// end inline asm
	fma.rn.f32 	%f55, %f28, %f29, %f54;
	ld.global.nc.u16 	%rs13, [%rd56+-4];
	// begin inline asm
	{  cvt.f32.f16 %f30, %rs13;}

	// end inline asm
	add.s64 	%rd20, %rd19, %rd14;
	ld.global.nc.u16 	%rs14, [%rd20];
	// begin inline asm
	{  cvt.f32.f16 %f31, %rs14;}

	// end inline asm
	fma.rn.f32 	%f56, %f30, %f31, %f55;
	ld.global.nc.u16 	%rs15, [%rd56+-2];
	// begin inline asm
	{  cvt.f32.f16 %f32, %rs15;}

	// end inline asm
	add.s64 	%rd21, %rd20, %rd14;
	ld.global.nc.u16 	%rs16, [%rd21];
	// begin inline asm
	{  cvt.f32.f16 %f33, %rs16;}

	// end inline asm
	fma.rn.f32 	%f57, %f32, %f33, %f56;
	ld.global.nc.u16 	%rs17, [%rd56];
	// begin inline asm
	{  cvt.f32.f16 %f34, %rs17;}

	// end inline asm
	add.s64 	%rd22, %rd21, %rd14;
	ld.global.nc.u16 	%rs18, [%rd22];
	// begin inline asm
	{  cvt.f32.f16 %f35, %rs18;}

	// end inline asm
	fma.rn.f32 	%f58, %f34, %f35, %f57;
	ld.global.nc.u16 	%rs19, [%rd56+2];
	// begin inline asm
	{  cvt.f32.f16 %f36, %rs19;}

	// end inline asm
	add.s64 	%rd23, %rd22, %rd14;
	ld.global.nc.u16 	%rs20, [%rd23];
	// begin inline asm
	{  cvt.f32.f16 %f37, %rs20;}

	// end inline asm
	fma.rn.f32 	%f59, %f36, %f37, %f58;
	ld.global.nc.u16 	%rs21, [%rd56+4];
	// begin inline asm
	{  cvt.f32.f16 %f38, %rs21;}

	// end inline asm
	add.s64 	%rd24, %rd23, %rd14;
	ld.global.nc.u16 	%rs22, [%rd24];
	// begin inline asm
	{  cvt.f32.f16 %f39, %rs22;}

	// end inline asm
	fma.rn.f32 	%f60, %f38, %f39, %f59;
	ld.global.nc.u16 	%rs23, [%rd56+6];
	// begin inline asm
	{  cvt.f32.f16 %f40, %rs23;}

	// end inline asm
	add.s64 	%rd25, %rd24, %rd14;
	ld.global.nc.u16 	%rs24, [%rd25];
	// begin inline asm
	{  cvt.f32.f16 %f41, %rs24;}

	// end inline asm
	fma.rn.f32 	%f61, %f40, %f41, %f60;
	ld.global.nc.u16 	%rs25, [%rd56+8];
	// begin inline asm
	{  cvt.f32.f16 %f42, %rs25;}

	// end inline asm
	add.s64 	%rd26, %rd25, %rd14;
	ld.global.nc.u16 	%rs26, [%rd26];
	// begin inline asm
	{  cvt.f32.f16 %f43, %rs26;}

	// end inline asm
	fma.rn.f32 	%f62, %f42, %f43, %f61;
	ld.global.nc.u16 	%rs27, [%rd56+10];
	// begin inline asm
	{  cvt.f32.f16 %f44, %rs27;}

	// end inline asm
	add.s64 	%rd27, %rd26, %rd14;
	ld.global.nc.u16 	%rs28, [%rd27];
	// begin inline asm
	{  cvt.f32.f16 %f45, %rs28;}

	// end inline asm
	fma.rn.f32 	%f63, %f44, %f45, %f62;
	ld.global.nc.u16 	%rs29, [%rd56+12];
	// begin inline asm
	{  cvt.f32.f16 %f46, %rs29;}

	// end inline asm
	add.s64 	%rd28, %rd27, %rd14;
	ld.global.nc.u16 	%rs30, [%rd28];
	// begin inline asm
	{  cvt.f32.f16 %f47, %rs30;}

	// end inline asm
	fma.rn.f32 	%f64, %f46, %f47, %f63;
	ld.global.nc.u16 	%rs31, [%rd56+14];
	// begin inline asm
	{  cvt.f32.f16 %f48, %rs31;}

	// end inline asm
	add.s64 	%rd29, %rd28, %rd14;
	ld.global.nc.u16 	%rs32, [%rd29];
	// begin inline asm
	{  cvt.f32.f16 %f49, %rs32;}

	// end inline asm
	fma.rn.f32 	%f112, %f48, %f49, %f64;
	add.s32 	%r32, %r32, 16;
	add.s32 	%r31, %r31, %r5;
	add.s64 	%rd56, %rd56, 32;
	setp.ne.s32 	%p4, %r32, 0;
	@%p4 bra 	$L__BB2_4;
$L__BB2_5:
	setp.eq.s32 	%p5, %r2, 0;
	@%p5 bra 	$L__BB2_14;
	and.b32  	%r11, %r23, 7;
	setp.lt.u32 	%p6, %r2, 8;
	@%p6 bra 	$L__BB2_8;
	mul.wide.u32 	%rd30, %r34, 2;
	add.s64 	%rd31, %rd2, %rd30;
	ld.global.nc.u16 	%rs33, [%rd31];
	// begin inline asm
	{  cvt.f32.f16 %f66, %rs33;}

	// end inline asm
	mad.lo.s32 	%r29, %r34, %r24, %r1;
	mul.wide.s32 	%rd32, %r29, 2;
	add.s64 	%rd33, %rd1, %rd32;
	ld.global.nc.u16 	%rs34, [%rd33];
	// begin inline asm
	{  cvt.f32.f16 %f67, %rs34;}

	// end inline asm
	fma.rn.f32 	%f82, %f66, %f67, %f112;
	ld.global.nc.u16 	%rs35, [%rd31+2];
	// begin inline asm
	{  cvt.f32.f16 %f68, %rs35;}

	// end inline asm
	mul.wide.s32 	%rd34, %r24, 2;
	add.s64 	%rd35, %rd33, %rd34;
	ld.global.nc.u16 	%rs36, [%rd35];
	// begin inline asm
	{  cvt.f32.f16 %f69, %rs36;}

	// end inline asm
	fma.rn.f32 	%f83, %f68, %f69, %f82;
	ld.global.nc.u16 	%rs37, [%rd31+4];
	// begin inline asm
	{  cvt.f32.f16 %f70, %rs37;}

	// end inline asm
	add.s64 	%rd36, %rd35, %rd34;
	ld.global.nc.u16 	%rs38, [%rd36];
	// begin inline asm
	{  cvt.f32.f16 %f71, %rs38;}

	// end inline asm
	fma.rn.f32 	%f84, %f70, %f71, %f83;
	ld.global.nc.u16 	%rs39, [%rd31+6];
	// begin inline asm
	{  cvt.f32.f16 %f72, %rs39;}

	// end inline asm
	add.s64 	%rd37, %rd36, %rd34;
	ld.global.nc.u16 	%rs40, [%rd37];
	// begin inline asm
	{  cvt.f32.f16 %f73, %rs40;}

	// end inline asm
	fma.rn.f32 	%f85, %f72, %f73, %f84;
	ld.global.nc.u16 	%rs41, [%rd31+8];
	// begin inline asm
	{  cvt.f32.f16 %f74, %rs41;}

	// end inline asm
	add.s64 	%rd38, %rd37, %rd34;
	ld.global.nc.u16 	%rs42, [%rd38];
	// begin inline asm
	{  cvt.f32.f16 %f75, %rs42;}

	// end inline asm
	fma.rn.f32 	%f86, %f74, %f75, %f85;
	ld.global.nc.u16 	%rs43, [%rd31+10];
	// begin inline asm
	{  cvt.f32.f16 %f76, %rs43;}

	// end inline asm
	add.s64 	%rd39, %rd38, %rd34;
	ld.global.nc.u16 	%rs44, [%rd39];
	// begin inline asm
	{  cvt.f32.f16 %f77, %rs44;}

	// end inline asm
	fma.rn.f32 	%f87, %f76, %f77, %f86;
	ld.global.nc.u16 	%rs45, [%rd31+12];
	// begin inline asm
	{  cvt.f32.f16 %f78, %rs45;}

	// end inline asm
	add.s64 	%rd40, %rd39, %rd34;
	ld.global.nc.u16 	%rs46, [%rd40];
	// begin inline asm
	{  cvt.f32.f16 %f79, %rs46;}

	// end inline asm
	fma.rn.f32 	%f88, %f78, %f79, %f87;
	ld.global.nc.u16 	%rs47, [%rd31+14];
	// begin inline asm
	{  cvt.f32.f16 %f80, %rs47;}

	// end inline asm
	add.s64 	%rd41, %rd40, %rd34;
	ld.global.nc.u16 	%rs48, [%rd41];
	// begin inline asm
	{  cvt.f32.f16 %f81, %rs48;}

	// end inline asm
	fma.rn.f32 	%f112, %f80, %f81, %f88;
	add.s32 	%r34, %r34, 8;
$L__BB2_8:
	setp.eq.s32 	%p7, %r11, 0;
	@%p7 bra 	$L__BB2_14;
	and.b32  	%r14, %r23, 3;
	setp.lt.u32 	%p8, %r11, 4;
	@%p8 bra 	$L__BB2_11;
	mul.wide.u32 	%rd42, %r34, 2;
	add.s64 	%rd43, %rd2, %rd42;
	ld.global.nc.u16 	%rs49, [%rd43];
	// begin inline asm
	{  cvt.f32.f16 %f90, %rs49;}

	// end inline asm
	mad.lo.s32 	%r30, %r34, %r24, %r1;
	mul.wide.s32 	%rd44, %r30, 2;
	add.s64 	%rd45, %rd1, %rd44;
	ld.global.nc.u16 	%rs50, [%rd45];
	// begin inline asm
	{  cvt.f32.f16 %f91, %rs50;}

	// end inline asm
	fma.rn.f32 	%f98, %f90, %f91, %f112;
	ld.global.nc.u16 	%rs51, [%rd43+2];
	// begin inline asm
	{  cvt.f32.f16 %f92, %rs51;}

	// end inline asm
	mul.wide.s32 	%rd46, %r24, 2;
	add.s64 	%rd47, %rd45, %rd46;
	ld.global.nc.u16 	%rs52, [%rd47];
	// begin inline asm
	{  cvt.f32.f16 %f93, %rs52;}

	// end inline asm
	fma.rn.f32 	%f99, %f92, %f93, %f98;
	ld.global.nc.u16 	%rs53, [%rd43+4];
	// begin inline asm
	{  cvt.f32.f16 %f94, %rs53;}

	// end inline asm
	add.s64 	%rd48, %rd47, %rd46;
	ld.global.nc.u16 	%rs54, [%rd48];
	// begin inline asm
	{  cvt.f32.f16 %f95, %rs54;}

	// end inline asm
	fma.rn.f32 	%f100, %f94, %f95, %f99;
	ld.global.nc.u16 	%rs55, [%rd43+6];
	// begin inline asm
	{  cvt.f32.f16 %f96, %rs55;}

	// end inline asm
	add.s64 	%rd49, %rd48, %rd46;
	ld.global.nc.u16 	%rs56, [%rd49];
	// begin inline asm
	{  cvt.f32.f16 %f97, %rs56;}

	// end inline asm
	fma.rn.f32 	%f112, %f96, %f97, %f100;
	add.s32 	%r34, %r34, 4;
$L__BB2_11:
	setp.eq.s32 	%p9, %r14, 0;
	@%p9 bra 	$L__BB2_14;
	mad.lo.s32 	%r37, %r34, %r24, %r1;
	mul.wide.u32 	%rd50, %r34, 2;
	add.s64 	%rd57, %rd2, %rd50;
	neg.s32 	%r36, %r14;
$L__BB2_13:
	.pragma "nounroll";
	ld.global.nc.u16 	%rs57, [%rd57];
	// begin inline asm
	{  cvt.f32.f16 %f101, %rs57;}

	// end inline asm
	mul.wide.s32 	%rd51, %r37, 2;
	add.s64 	%rd52, %rd1, %rd51;
	ld.global.nc.u16 	%rs58, [%rd52];
	// begin inline asm
	{  cvt.f32.f16 %f102, %rs58;}

	// end inline asm
	fma.rn.f32 	%f112, %f101, %f102, %f112;
	add.s32 	%r37, %r37, %r24;
	add.s64 	%rd57, %rd57, 2;
	add.s32 	%r36, %r36, 1;
	setp.ne.s32 	%p10, %r36, 0;
	@%p10 bra 	$L__BB2_13;
$L__BB2_14:
	// begin inline asm
	{  cvt.rn.f16.f32 %rs59, %f112;}

	// end inline asm
	cvta.to.global.u64 	%rd53, %rd9;
	mul.wide.s32 	%rd54, %r1, 2;
	add.s64 	%rd55, %rd53, %rd54;
	st.global.u16 	[%rd55], %rs59;
$L__BB2_15:
	ret;

}


// ===== COMPILED SASS (sm_100) =====

	.target	sm_100

	.elftype	@"ET_EXEC"


//--------------------- .note.nv.tkinfo           --------------------------
	.section	.note.nv.tkinfo,"",@"SHT_NOTE"
	.sectionflags	@"SHF_NOTE_NV_TKINFO"
	.tkinfo
        /*0018*/ 	.word	0x00000002
        /*0030*/ 	.string	""
        /*0030*/ 	.string	"ptxas"
        /*0030*/ 	.string	"Cuda compilation tools, release 13.0, V13.0.88"
        /*0030*/ 	.string	"Build cuda_13.0.r13.0/compiler.36424714_0"
        /*0030*/ 	.string	"-arch sm_100 -m 64 "



//--------------------- .note.nv.cuinfo           --------------------------
	.section	.note.nv.cuinfo,"",@"SHT_NOTE"
	.sectionflags	@"SHF_NOTE_NV_CUINFO"
        /*0018*/ 	.short	0x0002
        /*001a*/ 	.short	0x0064
        /*001c*/ 	.short	0x0082
	.zero		2


//--------------------- .nv.info                  --------------------------
	.section	.nv.info,"",@"SHT_CUDA_INFO"
	.align	4


	//----- nvinfo : EIATTR_REGCOUNT
	.align		4
        /*0000*/ 	.byte	0x04, 0x2f
        /*0002*/ 	.short	(.L_1 - .L_0)
	.align		4
.L_0:
        /*0004*/ 	.word	index@(_Z7kernel1PK6__halfS1_PS_Pfii)
        /*0008*/ 	.word	0x0000001e


	//----- nvinfo : EIATTR_FRAME_SIZE
	.align		4
.L_1:
        /*000c*/ 	.byte	0x04, 0x11
        /*000e*/ 	.short	(.L_3 - .L_2)
	.align		4
.L_2:
        /*0010*/ 	.word	index@(_Z7kernel1PK6__halfS1_PS_Pfii)
        /*0014*/ 	.word	0x00000000


	//----- nvinfo : EIATTR_REGCOUNT
	.align		4
.L_3:
        /*0018*/ 	.byte	0x04, 0x2f
        /*001a*/ 	.short	(.L_5 - .L_4)
	.align		4
.L_4:
        /*001c*/ 	.word	index@(_Z7kernel2PKfPK6__halfPS1_i)
        /*0020*/ 	.word	0x00000010


	//----- nvinfo : EIATTR_FRAME_SIZE
	.align		4
.L_5:
        /*0024*/ 	.byte	0x04, 0x11
        /*0026*/ 	.short	(.L_7 - .L_6)
	.align		4
.L_6:
        /*0028*/ 	.word	index@($__internal_0_$__cuda_sm3x_div_rn_noftz_f32_slowpath)
        /*002c*/ 	.word	0x00000000


	//----- nvinfo : EIATTR_FRAME_SIZE
	.align		4
.L_7:
        /*0030*/ 	.byte	0x04, 0x11
        /*0032*/ 	.short	(.L_9 - .L_8)
	.align		4
.L_8:
        /*0034*/ 	.word	index@(_Z7kernel2PKfPK6__halfPS1_i)
        /*0038*/ 	.word	0x00000000


	//----- nvinfo : EIATTR_REGCOUNT
	.align		4
.L_9:
        /*003c*/ 	.byte	0x04, 0x2f
        /*003e*/ 	.short	(.L_11 - .L_10)
	.align		4
.L_10:
        /*0040*/ 	.word	index@(_Z7kernel3PK6__halfS1_PS_ii)
        /*0044*/ 	.word	0x00000020


	//----- nvinfo : EIATTR_FRAME_SIZE
	.align		4
.L_11:
        /*0048*/ 	.byte	0x04, 0x11
        /*004a*/ 	.short	(.L_13 - .L_12)
	.align		4
.L_12:
        /*004c*/ 	.word	index@(_Z7kernel3PK6__halfS1_PS_ii)
        /*0050*/ 	.word	0x00000000


	//----- nvinfo : EIATTR_MIN_STACK_SIZE
	.align		4
.L_13:
        /*0054*/ 	.byte	0x04, 0x12
        /*0056*/ 	.short	(.L_15 - .L_14)
	.align		4
.L_14:
        /*0058*/ 	.word	index@(_Z7kernel3PK6__halfS1_PS_ii)
        /*005c*/ 	.word	0x00000000


	//----- nvinfo : EIATTR_MIN_STACK_SIZE
	.align		4
.L_15:
        /*0060*/ 	.byte	0x04, 0x12
        /*0062*/ 	.short	(.L_17 - .L_16)
	.align		4
.L_16:
        /*0064*/ 	.word	index@(_Z7kernel2PKfPK6__halfPS1_i)
        /*0068*/ 	.word	0x00000000


	//----- nvinfo : EIATTR_MIN_STACK_SIZE
	.align		4
.L_17:
        /*006c*/ 	.byte	0x04, 0x12
        /*006e*/ 	.short	(.L_19 - .L_18)
	.align		4
.L_18:
        /*0070*/ 	.word	index@(_Z7kernel1PK6__halfS1_PS_Pfii)
        /*0074*/ 	.word	0x00000000
.L_19:


//--------------------- .nv.compat                --------------------------
	.section	.nv.compat,"",@"SHT_CUDA_COMPAT_INFO"
	.align	4
        /*0000*/ 	.byte	0x02, 0x09, 0x00, 0x00, 0x02, 0x02, 0x01, 0x00, 0x02, 0x05, 0x05, 0x00, 0x03, 0x07, 0x01, 0x01
        /*0010*/ 	.byte	0x02, 0x03, 0x00, 0x00, 0x02, 0x06, 0x01, 0x00, 0x04, 0x0b, 0x08, 0x00, 0x01, 0x00, 0x00, 0x00
        /*0020*/ 	.byte	0x00, 0x00, 0x00, 0x00


//--------------------- .nv.info._Z7kernel3PK6__halfS1_PS_ii --------------------------
	.section	.nv.info._Z7kernel3PK6__halfS1_PS_ii,"",@"SHT_CUDA_INFO"
	.sectionflags	@""
	.align	4


	//----- nvinfo : EIATTR_CUDA_API_VERSION
	.align		4
        /*0000*/ 	.byte	0x04, 0x37
        /*0002*/ 	.short	(.L_21 - .L_20)
.L_20:
        /*0004*/ 	.word	0x00000082


	//----- nvinfo : EIATTR_KPARAM_INFO
	.align		4
.L_21:
        /*0008*/ 	.byte	0x04, 0x17
        /*000a*/ 	.short	(.L_23 - .L_22)
.L_22:
        /*000c*/ 	.word	0x00000000
        /*0010*/ 	.short	0x0004
        /*0012*/ 	.short	0x001c
        /*0014*/ 	.byte	0x00, 0xf0, 0x11, 0x00


	//----- nvinfo : EIATTR_KPARAM_INFO
	.align		4
.L_23:
        /*0018*/ 	.byte	0x04, 0x17
        /*001a*/ 	.short	(.L_25 - .L_24)
.L_24:
        /*001c*/ 	.word	0x00000000
        /*0020*/ 	.short	0x0003
        /*0022*/ 	.short	0x0018
        /*0024*/ 	.byte	0x00, 0xf0, 0x11, 0x00


	//----- nvinfo : EIATTR_KPARAM_INFO
	.align		4
.L_25:
        /*0028*/ 	.byte	0x04, 0x17
        /*002a*/ 	.short	(.L_27 - .L_26)
.L_26:
        /*002c*/ 	.word	0x00000000
        /*0030*/ 	.short	0x0002
        /*0032*/ 	.short	0x0010
        /*0034*/ 	.byte	0x00, 0xf5, 0x21, 0x00


	//----- nvinfo : EIATTR_KPARAM_INFO
	.align		4
.L_27:
        /*0038*/ 	.byte	0x04, 0x17
        /*003a*/ 	.short	(.L_29 - .L_28)
.L_28:
        /*003c*/ 	.word	0x00000000
        /*0040*/ 	.short	0x0001
        /*0042*/ 	.short	0x0008
        /*0044*/ 	.byte	0x00, 0xf5, 0x21, 0x00


	//----- nvinfo : EIATTR_KPARAM_INFO
	.align		4
.L_29:
        /*0048*/ 	.byte	0x04, 0x17
        /*004a*/ 	.short	(.L_31 - .L_30)
.L_30:
        /*004c*/ 	.word	0x00000000
        /*0050*/ 	.short	0x0000
        /*0052*/ 	.short	0x0000
        /*0054*/ 	.byte	0x00, 0xf5, 0x21, 0x00


	//----- nvinfo : EIATTR_SPARSE_MMA_MASK
	.align		4
.L_31:
        /*0058*/ 	.byte	0x03, 0x50
        /*005a*/ 	.short	0x0000


	//----- nvinfo : EIATTR_MAXREG_COUNT
	.align		4
        /*005c*/ 	.byte	0x03, 0x1b
        /*005e*/ 	.short	0x00ff


	//----- nvinfo : EIATTR_MERCURY_ISA_VERSION
	.align		4
        /*0060*/ 	.byte	0x03, 0x5f
        /*0062*/ 	.short	0x0101


	//----- nvinfo : EIATTR_VRC_CTA_INIT_COUNT
	.align		4
        /*0064*/ 	.byte	0x02, 0x4a
	.zero		1
	.zero		1


	//----- nvinfo : EIATTR_EXIT_INSTR_OFFSETS
	.align		4
        /*0068*/ 	.byte	0x04, 0x1c
        /*006a*/ 	.short	(.L_33 - .L_32)


	//   ....[0]....
.L_32:
        /*006c*/ 	.word	0x00000070


	//   ....[1]....
        /*0070*/ 	.word	0x00000fa0


	//----- nvinfo : EIATTR_CBANK_PARAM_SIZE
	.align		4
.L_33:
        /*0074*/ 	.byte	0x03, 0x19
        /*0076*/ 	.short	0x0020


	//----- nvinfo : EIATTR_PARAM_CBANK
	.align		4
        /*0078*/ 	.byte	0x04, 0x0a
        /*007a*/ 	.short	(.L_35 - .L_34)
	.align		4
.L_34:
        /*007c*/ 	.word	index@(.nv.constant0._Z7kernel3PK6__halfS1_PS_ii)
        /*0080*/ 	.short	0x0380
        /*0082*/ 	.short	0x0020


	//----- nvinfo : EIATTR_SW_WAR
	.align		4
.L_35:
        /*0084*/ 	.byte	0x04, 0x36
        /*0086*/ 	.short	(.L_37 - .L_36)
.L_36:
        /*0088*/ 	.word	0x00000008
.L_37:


//--------------------- .nv.info._Z7kernel2PKfPK6__halfPS1_i --------------------------
	.section	.nv.info._Z7kernel2PKfPK6__halfPS1_i,"",@"SHT_CUDA_INFO"
	.sectionflags	@""
	.align	4


	//----- nvinfo : EIATTR_CUDA_API_VERSION
	.align		4
        /*0000*/ 	.byte	0x04, 0x37
        /*0002*/ 	.short	(.L_39 - .L_38)
.L_38:
        /*0004*/ 	.word	0x00000082


	//----- nvinfo : EIATTR_KPARAM_INFO
	.align		4
.L_39:
        /*0008*/ 	.byte	0x04, 0x17
        /*000a*/ 	.short	(.L_41 - .L_40)
.L_40:
        /*000c*/ 	.word	0x00000000
        /*0010*/ 	.short	0x0003
        /*0012*/ 	.short	0x0018
        /*0014*/ 	.byte	0x00, 0xf0, 0x11, 0x00


	//----- nvinfo : EIATTR_KPARAM_INFO
	.align		4
.L_41:
        /*0018*/ 	.byte	0x04, 0x17
        /*001a*/ 	.short	(.L_43 - .L_42)
.L_42:
        /*001c*/ 	.word	0x00000000
        /*0020*/ 	.short	0x0002
        /*0022*/ 	.short	0x0010
        /*0024*/ 	.byte	0x00, 0xf5, 0x21, 0x00


	//----- nvinfo : EIATTR_KPARAM_INFO
	.align		4
.L_43:
        /*0028*/ 	.byte	0x04, 0x17
        /*002a*/ 	.short	(.L_45 - .L_44)
.L_44:
        /*002c*/ 	.word	0x00000000
        /*0030*/ 	.short	0x0001
        /*0032*/ 	.short	0x0008
        /*0034*/ 	.byte	0x00, 0xf5, 0x21, 0x00


	//----- nvinfo : EIATTR_KPARAM_INFO
	.align		4
.L_45:
        /*0038*/ 	.byte	0x04, 0x17
        /*003a*/ 	.short	(.L_47 - .L_46)
.L_46:
        /*003c*/ 	.word	0x00000000
        /*0040*/ 	.short	0x0000
        /*0042*/ 	.short	0x0000
        /*0044*/ 	.byte	0x00, 0xf5, 0x21, 0x00


	//----- nvinfo : EIATTR_SPARSE_MMA_MASK
	.align		4
.L_47:
        /*0048*/ 	.byte	0x03, 0x50
        /*004a*/ 	.short	0x0000


	//----- nvinfo : EIATTR_MAXREG_COUNT
	.align		4
        /*004c*/ 	.byte	0x03, 0x1b
        /*004e*/ 	.short	0x00ff


	//----- nvinfo : EIATTR_MERCURY_ISA_VERSION
	.align		4
        /*0050*/ 	.byte	0x03, 0x5f
        /*0052*/ 	.short	0x0101


	//----- nvinfo : EIATTR_VRC_CTA_INIT_COUNT
	.align		4
        /*0054*/ 	.byte	0x02, 0x4a
	.zero		1
	.zero		1


	//----- nvinfo : EIATTR_EXIT_INSTR_OFFSETS
	.align		4
        /*0058*/ 	.byte	0x04, 0x1c
        /*005a*/ 	.short	(.L_49 - .L_48)


	//   ....[0]....
.L_48:
        /*005c*/ 	.word	0x00000070


	//   ....[1]....
        /*0060*/ 	.word	0x000002a0


	//----- nvinfo : EIATTR_CRS_STACK_SIZE
	.align		4
.L_49:
        /*0064*/ 	.byte	0x04, 0x1e
        /*0066*/ 	.short	(.L_51 - .L_50)
.L_50:
        /*0068*/ 	.word	0x00000000


	//----- nvinfo : EIATTR_CBANK_PARAM_SIZE
	.align		4
.L_51:
        /*006c*/ 	.byte	0x03, 0x19
        /*006e*/ 	.short	0x001c


	//----- nvinfo : EIATTR_PARAM_CBANK
	.align		4
        /*0070*/ 	.byte	0x04, 0x0a
        /*0072*/ 	.short	(.L_53 - .L_52)
	.align		4
.L_52:
        /*0074*/ 	.word	index@(.nv.constant0._Z7kernel2PKfPK6__halfPS1_i)
        /*0078*/ 	.short	0x0380
        /*007a*/ 	.short	0x001c


	//----- nvinfo : EIATTR_SW_WAR
	.align		4
.L_53:
        /*007c*/ 	.byte	0x04, 0x36
        /*007e*/ 	.short	(.L_55 - .L_54)
.L_54:
        /*0080*/ 	.word	0x00000008
.L_55:


//--------------------- .nv.info._Z7kernel1PK6__halfS1_PS_Pfii --------------------------
	.section	.nv.info._Z7kernel1PK6__halfS1_PS_Pfii,"",@"SHT_CUDA_INFO"
	.sectionflags	@""
	.align	4


	//----- nvinfo : EIATTR_CUDA_API_VERSION
	.align		4
        /*0000*/ 	.byte	0x04, 0x37
        /*0002*/ 	.short	(.L_57 - .L_56)
.L_56:
        /*0004*/ 	.word	0x00000082


	//----- nvinfo : EIATTR_KPARAM_INFO
	.align		4
.L_57:
        /*0008*/ 	.byte	0x04, 0x17
        /*000a*/ 	.short	(.L_59 - .L_58)
.L_58:
        /*000c*/ 	.word	0x00000000
        /*0010*/ 	.short	0x0005
        /*0012*/ 	.short	0x0024
        /*0014*/ 	.byte	0x00, 0xf0, 0x11, 0x00


	//----- nvinfo : EIATTR_KPARAM_INFO
	.align		4
.L_59:
        /*0018*/ 	.byte	0x04, 0x17
        /*001a*/ 	.short	(.L_61 - .L_60)
.L_60:
        /*001c*/ 	.word	0x00000000
        /*0020*/ 	.short	0x0004
        /*0022*/ 	.short	0x0020
        /*0024*/ 	.byte	0x00, 0xf0, 0x11, 0x00


	//----- nvinfo : EIATTR_KPARAM_INFO
	.align		4
.L_61:
        /*0028*/ 	.byte	0x04, 0x17
        /*002a*/ 	.short	(.L_63 - .L_62)
.L_62:
        /*002c*/ 	.word	0x00000000
        /*0030*/ 	.short	0x0003
        /*0032*/ 	.short	0x0018
        /*0034*/ 	.byte	0x00, 0xf5, 0x21, 0x00


	//----- nvinfo : EIATTR_KPARAM_INFO
	.align		4
.L_63:
        /*0038*/ 	.byte	0x04, 0x17
        /*003a*/ 	.short	(.L_65 - .L_64)
.L_64:
        /*003c*/ 	.word	0x00000000
        /*0040*/ 	.short	0x0002
        /*0042*/ 	.short	0x0010
        /*0044*/ 	.byte	0x00, 0xf5, 0x21, 0x00


	//----- nvinfo : EIATTR_KPARAM_INFO
	.align		4
.L_65:
        /*0048*/ 	.byte	0x04, 0x17
        /*004a*/ 	.short	(.L_67 - .L_66)
.L_66:
        /*004c*/ 	.word	0x00000000
        /*0050*/ 	.short	0x0001
        /*0052*/ 	.short	0x0008
        /*0054*/ 	.byte	0x00, 0xf5, 0x21, 0x00


	//----- nvinfo : EIATTR_KPARAM_INFO
	.align		4
.L_67:
        /*0058*/ 	.byte	0x04, 0x17
        /*005a*/ 	.short	(.L_69 - .L_68)
.L_68:
        /*005c*/ 	.word	0x00000000
        /*0060*/ 	.short	0x0000
        /*0062*/ 	.short	0x0000
        /*0064*/ 	.byte	0x00, 0xf5, 0x21, 0x00


	//----- nvinfo : EIATTR_SPARSE_MMA_MASK
	.align		4
.L_69:
        /*0068*/ 	.byte	0x03, 0x50
        /*006a*/ 	.short	0x0000


	//----- nvinfo : EIATTR_MAXREG_COUNT
	.align		4
        /*006c*/ 	.byte	0x03, 0x1b
        /*006e*/ 	.short	0x00ff


	//----- nvinfo : EIATTR_MERCURY_ISA_VERSION
	.align		4
        /*0070*/ 	.byte	0x03, 0x5f
        /*0072*/ 	.short	0x0101


	//----- nvinfo : EIATTR_VRC_CTA_INIT_COUNT
	.align		4
        /*0074*/ 	.byte	0x02, 0x4a
	.zero		1
	.zero		1


	//----- nvinfo : EIATTR_EXIT_INSTR_OFFSETS
	.align		4
        /*0078*/ 	.byte	0x04, 0x1c
        /*007a*/ 	.short	(.L_71 - .L_70)


	//   ....[0]....
.L_70:
        /*007c*/ 	.word	0x00000070


	//   ....[1]....
        /*0080*/ 	.word	0x00000f10


	//----- nvinfo : EIATTR_CBANK_PARAM_SIZE
	.align		4
.L_71:
        /*0084*/ 	.byte	0x03, 0x19
        /*0086*/ 	.short	0x0028


	//----- nvinfo : EIATTR_PARAM_CBANK
	.align		4
        /*0088*/ 	.byte	0x04, 0x0a
        /*008a*/ 	.short	(.L_73 - .L_72)
	.align		4
.L_72:
        /*008c*/ 	.word	index@(.nv.constant0._Z7kernel1PK6__halfS1_PS_Pfii)
        /*0090*/ 	.short	0x0380
        /*0092*/ 	.short	0x0028


	//----- nvinfo : EIATTR_SW_WAR
	.align		4
.L_73:
        /*0094*/ 	.byte	0x04, 0x36
        /*0096*/ 	.short	(.L_75 - .L_74)
.L_74:
        /*0098*/ 	.word	0x00000008
.L_75:


//--------------------- .nv.callgraph             --------------------------
	.section	.nv.callgraph,"",@"SHT_CUDA_CALLGRAPH"
	.align	4
	.sectionentsize	8
	.align		4
        /*0000*/ 	.word	0x00000000
	.align		4
        /*0004*/ 	.word	0xffffffff
	.align		4
        /*0008*/ 	.word	0x00000000
	.align		4
        /*000c*/ 	.word	0xfffffffe
	.align		4
        /*0010*/ 	.word	0x00000000
	.align		4
        /*0014*/ 	.word	0xfffffffd
	.align		4
        /*0018*/ 	.word	0x00000000
	.align		4
        /*001c*/ 	.word	0xfffffffc


//--------------------- .text._Z7kernel3PK6__halfS1_PS_ii --------------------------
	.section	.text._Z7kernel3PK6__halfS1_PS_ii,"ax",@progbits
	.align	128
        .global         _Z7kernel3PK6__halfS1_PS_ii
        .type           _Z7kernel3PK6__halfS1_PS_ii,@function
        .size           _Z7kernel3PK6__halfS1_PS_ii,(.L_x_29 - _Z7kernel3PK6__halfS1_PS_ii)
        .other          _Z7kernel3PK6__halfS1_PS_ii,@"STO_CUDA_ENTRY STV_DEFAULT"
_Z7kernel3PK6__halfS1_PS_ii:
.text._Z7kernel3PK6__halfS1_PS_ii:
[----:B------:R-:W-:Y:S01]  /*0000*/  LDC R1, c[0x0][0x37c] ;  /* 0x0000df00ff017b82 */ /* 0x000fe20000000800 */
[----:B------:R-:W0:Y:S07]  /*0010*/  S2R R3, SR_TID.X ;  /* 0x0000000000037919 */ /* 0x000e2e0000002100 */
[----:B------:R-:W0:Y:S08]  /*0020*/  S2UR UR4, SR_CTAID.X ;  /* 0x00000000000479c3 */ /* 0x000e300000002500 */
[----:B------:R-:W0:Y:S08]  /*0030*/  LDC R0, c[0x0][0x360] ;  /* 0x0000d800ff007b82 */ /* 0x000e300000000800 */
[----:B------:R-:W1:Y:S01]  /*0040*/  LDC R15, c[0x0][0x39c] ;  /* 0x0000e700ff0f7b82 */ /* 0x000e620000000800 */
[----:B0-----:R-:W-:-:S05]  /*0050*/  IMAD R0, R0, UR4, R3 ;  /* 0x0000000400007c24 */ /* 0x001fca000f8e0203 */
[----:B-1----:R-:W-:-:S13]  /*0060*/  ISETP.GE.AND P0, PT, R0, R15, PT ;  /* 0x0000000f0000720c */ /* 0x002fda0003f06270 */
[----:B------:R-:W-:Y:S05]  /*0070*/  @P0 EXIT ;  /* 0x000000000000094d */ /* 0x000fea0003800000 */
[----:B------:R-:W0:Y:S01]  /*0080*/  LDCU UR6, c[0x0][0x398] ;  /* 0x00007300ff0677ac */ /* 0x000e220008000800 */
[----:B------:R-:W-:Y:S01]  /*0090*/  HFMA2 R20, -RZ, RZ, 0, 0 ;  /* 0x00000000ff147431 */ /* 0x000fe200000001ff */
[----:B------:R-:W1:Y:S01]  /*00a0*/  LDCU.64 UR10, c[0x0][0x358] ;  /* 0x00006b00ff0a77ac */ /* 0x000e620008000a00 */
[----:B0-----:R-:W-:-:S09]  /*00b0*/  UISETP.GE.AND UP0, UPT, UR6, 0x1, UPT ;  /* 0x000000010600788c */ /* 0x001fd2000bf06270 */
[----:B-1----:R-:W-:Y:S05]  /*00c0*/  BRA.U !UP0, `(.L_x_0) ;  /* 0x0000000d08a47547 */ /* 0x002fea000b800000 */
[----:B------:R-:W-:Y:S01]  /*00d0*/  UISETP.GE.U32.AND UP1, UPT, UR6, 0x10, UPT ;  /* 0x000000100600788c */ /* 0x000fe2000bf26070 */
[----:B------:R-:W-:Y:S01]  /*00e0*/  MOV R20, RZ ;  /* 0x000000ff00147202 */ /* 0x000fe20000000f00 */
[----:B------:R-:W-:Y:S01]  /*00f0*/  ULOP3.LUT UR7, UR6, 0xf, URZ, 0xc0, !UPT ;  /* 0x0000000f06077892 */ /* 0x000fe2000f8ec0ff */
[----:B------:R-:W-:-:S03]  /*0100*/  MOV R16, RZ ;  /* 0x000000ff00107202 */ /* 0x000fc60000000f00 */
[----:B------:R-:W-:-:S03]  /*0110*/  UISETP.NE.AND UP0, UPT, UR7, URZ, UPT ;  /* 0x000000ff0700728c */ /* 0x000fc6000bf05270 */
[----:B------:R-:W-:Y:S08]  /*0120*/  BRA.U !UP1, `(.L_x_1) ;  /* 0x0000000509c47547 */ /* 0x000ff0000b800000 */
[----:B------:R-:W0:Y:S01]  /*0130*/  LDCU.64 UR4, c[0x0][0x380] ;  /* 0x00007000ff0477ac */ /* 0x000e220008000a00 */
[----:B------:R-:W-:Y:S02]  /*0140*/  MOV R20, RZ ;  /* 0x000000ff00147202 */ /* 0x000fe40000000f00 */
[----:B------:R-:W-:Y:S01]  /*0150*/  MOV R14, R0 ;  /* 0x00000000000e7202 */ /* 0x000fe20000000f00 */
[----:B------:R-:W-:-:S04]  /*0160*/  ULOP3.LUT UR8, UR6, 0x7ffffff0, URZ, 0xc0, !UPT ;  /* 0x7ffffff006087892 */ /* 0x000fc8000f8ec0ff */
[----:B------:R-:W-:Y:S02]  /*0170*/  UIADD3 UR9, UPT, UPT, -UR8, URZ, URZ ;  /* 0x000000ff08097290 */ /* 0x000fe4000fffe1ff */
[----:B------:R-:W-:Y:S01]  /*0180*/  MOV R16, UR8 ;  /* 0x0000000800107c02 */ /* 0x000fe20008000f00 */
[----:B0-----:R-:W-:-:S04]  /*0190*/  UIADD3 UR4, UP1, UPT, UR4, 0x10, URZ ;  /* 0x0000001004047890 */ /* 0x001fc8000ff3e0ff */
[----:B------:R-:W-:Y:S02]  /*01a0*/  UIADD3.X UR5, UPT, UPT, URZ, UR5, URZ, UP1, !UPT ;  /* 0x00000005ff057290 */ /* 0x000fe40008ffe4ff */
[----:B------:R-:W-:-:S04]  /*01b0*/  MOV R2, UR4 ;  /* 0x0000000400027c02 */ /* 0x000fc80008000f00 */
[----:B------:R-:W-:-:S07]  /*01c0*/  MOV R3, UR5 ;  /* 0x0000000500037c02 */ /* 0x000fce0008000f00 */
.L_x_2:
[----:B------:R-:W0:Y:S01]  /*01d0*/  LDC.64 R28, c[0x0][0x388] ;  /* 0x0000e200ff1c7b82 */ /* 0x000e220000000a00 */
[----:B------:R-:W2:Y:S04]  /*01e0*/  LDG.E.U16.CONSTANT R25, desc[UR10][R2.64+-0x10] ;  /* 0xfffff00a02197981 */ /* 0x000ea8000c1e9500 */
[----:B------:R-:W3:Y:S04]  /*01f0*/  LDG.E.U16.CONSTANT R21, desc[UR10][R2.64+-0xe] ;  /* 0xfffff20a02157981 */ /* 0x000ee8000c1e9500 */
[----:B------:R-:W4:Y:S04]  /*0200*/  LDG.E.U16.CONSTANT R19, desc[UR10][R2.64+-0xc] ;  /* 0xfffff40a02137981 */ /* 0x000f28000c1e9500 */
[----:B------:R-:W5:Y:S04]  /*0210*/  LDG.E.U16.CONSTANT R17, desc[UR10][R2.64+-0xa] ;  /* 0xfffff60a02117981 */ /* 0x000f68000c1e9500 */
[----:B------:R-:W5:Y:S04]  /*0220*/  LDG.E.U16.CONSTANT R24, desc[UR10][R2.64+-0x8] ;  /* 0xfffff80a02187981 */ /* 0x000f68000c1e9500 */
[----:B------:R-:W5:Y:S01]  /*0230*/  LDG.E.U16.CONSTANT R27, desc[UR10][R2.64+-0x6] ;  /* 0xfffffa0a021b7981 */ /* 0x000f62000c1e9500 */
[----:B0-----:R-:W-:-:S04]  /*0240*/  IMAD.WIDE R28, R14, 0x2, R28 ;  /* 0x000000020e1c7825 */ /* 0x001fc800078e021c */
[C---:B------:R-:W-:Y:S02]  /*0250*/  IMAD.WIDE R8, R15.reuse, 0x2, R28 ;  /* 0x000000020f087825 */ /* 0x040fe400078e021c */
[----:B------:R-:W4:Y:S02]  /*0260*/  LDG.E.U16.CONSTANT R28, desc[UR10][R28.64] ;  /* 0x0000000a1c1c7981 */ /* 0x000f24000c1e9500 */
[C---:B------:R-:W-:Y:S02]  /*0270*/  IMAD.WIDE R10, R15.reuse, 0x2, R8 ;  /* 0x000000020f0a7825 */ /* 0x040fe400078e0208 */
[----:B------:R0:W5:Y:S04]  /*0280*/  LDG.E.U16.CONSTANT R18, desc[UR10][R8.64] ;  /* 0x0000000a08127981 */ /* 0x000168000c1e9500 */
[----:B------:R1:W5:Y:S01]  /*0290*/  LDG.E.U16.CONSTANT R23, desc[UR10][R10.64] ;  /* 0x0000000a0a177981 */ /* 0x000362000c1e9500 */
[----:B------:R-:W-:-:S05]  /*02a0*/  IMAD.WIDE R12, R15, 0x2, R10 ;  /* 0x000000020f0c7825 */ /* 0x000fca00078e020a */
[----:B------:R1:W5:Y:S01]  /*02b0*/  LDG.E.U16.CONSTANT R22, desc[UR10][R12.64] ;  /* 0x0000000a0c167981 */ /* 0x000362000c1e9500 */
[----:B------:R-:W-:-:S04]  /*02c0*/  IMAD.WIDE R4, R15, 0x2, R12 ;  /* 0x000000020f047825 */ /* 0x000fc800078e020c */
[C---:B------:R-:W-:Y:S02]  /*02d0*/  IMAD.WIDE R6, R15.reuse, 0x2, R4 ;  /* 0x000000020f067825 */ /* 0x040fe400078e0204 */
[----:B------:R-:W5:Y:S04]  /*02e0*/  LDG.E.U16.CONSTANT R4, desc[UR10][R4.64] ;  /* 0x0000000a04047981 */ /* 0x000f68000c1e9500 */
[----:B------:R2:W5:Y:S01]  /*02f0*/  LDG.E.U16.CONSTANT R26, desc[UR10][R6.64] ;  /* 0x0000000a061a7981 */ /* 0x000562000c1e9500 */
[----:B0-----:R-:W-:-:S03]  /*0300*/  IMAD.WIDE R8, R15, 0x2, R6 ;  /* 0x000000020f087825 */ /* 0x001fc600078e0206 */
[----:B------:R-:W5:Y:S04]  /*0310*/  LDG.E.U16.CONSTANT R5, desc[UR10][R2.64+-0x4] ;  /* 0xfffffc0a02057981 */ /* 0x000f68000c1e9500 */
[----:B------:R0:W5:Y:S01]  /*0320*/  LDG.E.U16.CONSTANT R29, desc[UR10][R8.64] ;  /* 0x0000000a081d7981 */ /* 0x000162000c1e9500 */
[----:B-1----:R-:W-:-:S04]  /*0330*/  IMAD.WIDE R10, R15, 0x2, R8 ;  /* 0x000000020f0a7825 */ /* 0x002fc800078e0208 */
[----:B------:R-:W-:-:S04]  /*0340*/  IMAD.WIDE R12, R15, 0x2, R10 ;  /* 0x000000020f0c7825 */ /* 0x000fc800078e020a */
[----:B--2---:R-:W-:Y:S02]  /*0350*/  HADD2.F32 R7, -RZ, R25.H0_H0 ;  /* 0x20000019ff077230 */ /* 0x004fe40000004100 */
[----:B------:R1:W2:Y:S01]  /*0360*/  LDG.E.U16.CONSTANT R25, desc[UR10][R10.64] ;  /* 0x0000000a0a197981 */ /* 0x0002a2000c1e9500 */
[----:B---3--:R-:W-:Y:S02]  /*0370*/  HADD2.F32 R21, -RZ, R21.H0_H0 ;  /* 0x20000015ff157230 */ /* 0x008fe40000004100 */
[----:B----4-:R-:W-:Y:S02]  /*0380*/  HADD2.F32 R28, -RZ, R28.H0_H0 ;  /* 0x2000001cff1c7230 */ /* 0x010fe40000004100 */
[----:B-----5:R-:W-:-:S03]  /*0390*/  HADD2.F32 R18, -RZ, R18.H0_H0 ;  /* 0x20000012ff127230 */ /* 0x020fc60000004100 */
[----:B------:R-:W-:Y:S01]  /*03a0*/  FFMA R28, R7, R28, R20 ;  /* 0x0000001c071c7223 */ /* 0x000fe20000000014 */
[----:B------:R-:W-:-:S04]  /*03b0*/  IMAD.WIDE R6, R15, 0x2, R12 ;  /* 0x000000020f067825 */ /* 0x000fc800078e020c */
[----:B------:R-:W-:Y:S01]  /*03c0*/  FFMA R21, R21, R18, R28 ;  /* 0x0000001215157223 */ /* 0x000fe2000000001c */
[----:B------:R-:W-:Y:S01]  /*03d0*/  HADD2.F32 R20, -RZ, R19.H0_H0 ;  /* 0x20000013ff147230 */ /* 0x000fe20000004100 */
[----:B------:R-:W3:Y:S01]  /*03e0*/  LDG.E.U16.CONSTANT R18, desc[UR10][R2.64+-0x2] ;  /* 0xfffffe0a02127981 */ /* 0x000ee2000c1e9500 */
[----:B------:R-:W-:Y:S02]  /*03f0*/  HADD2.F32 R23, -RZ, R23.H0_H0 ;  /* 0x20000017ff177230 */ /* 0x000fe40000004100 */
[----:B------:R-:W-:Y:S02]  /*0400*/  HADD2.F32 R28, -RZ, R17.H0_H0 ;  /* 0x20000011ff1c7230 */ /* 0x000fe40000004100 */
[----:B------:R-:W-:Y:S02]  /*0410*/  HADD2.F32 R22, -RZ, R22.H0_H0 ;  /* 0x20000016ff167230 */ /* 0x000fe40000004100 */
[----:B------:R-:W-:Y:S01]  /*0420*/  FFMA R21, R20, R23, R21 ;  /* 0x0000001714157223 */ /* 0x000fe20000000015 */
[----:B0-----:R-:W-:Y:S01]  /*0430*/  IMAD.WIDE R8, R15, 0x2, R6 ;  /* 0x000000020f087825 */ /* 0x001fe200078e0206 */
[----:B------:R0:W4:Y:S03]  /*0440*/  LDG.E.U16.CONSTANT R17, desc[UR10][R12.64] ;  /* 0x0000000a0c117981 */ /* 0x000126000c1e9500 */
[----:B------:R-:W-:-:S02]  /*0450*/  FFMA R28, R28, R22, R21 ;  /* 0x000000161c1c7223 */ /* 0x000fc40000000015 */
[----:B------:R-:W5:Y:S01]  /*0460*/  LDG.E.U16.CONSTANT R21, desc[UR10][R2.64] ;  /* 0x0000000a02157981 */ /* 0x000f62000c1e9500 */
[----:B-1----:R-:W-:-:S03]  /*0470*/  IMAD.WIDE R10, R15, 0x2, R8 ;  /* 0x000000020f0a7825 */ /* 0x002fc600078e0208 */
[----:B------:R1:W5:Y:S04]  /*0480*/  LDG.E.U16.CONSTANT R20, desc[UR10][R6.64] ;  /* 0x0000000a06147981 */ /* 0x000368000c1e9500 */
[----:B------:R-:W5:Y:S01]  /*0490*/  LDG.E.U16.CONSTANT R23, desc[UR10][R2.64+0x2] ;  /* 0x0000020a02177981 */ /* 0x000f62000c1e9500 */
[----:B0-----:R-:W-:-:S03]  /*04a0*/  IMAD.WIDE R12, R15, 0x2, R10 ;  /* 0x000000020f0c7825 */ /* 0x001fc600078e020a */
[----:B------:R0:W5:Y:S01]  /*04b0*/  LDG.E.U16.CONSTANT R19, desc[UR10][R8.64] ;  /* 0x0000000a08137981 */ /* 0x000162000c1e9500 */
[----:B-1----:R-:W-:Y:S02]  /*04c0*/  HADD2.F32 R7, -RZ, R24.H0_H0 ;  /* 0x20000018ff077230 */ /* 0x002fe40000004100 */
[----:B------:R-:W-:Y:S01]  /*04d0*/  HADD2.F32 R6, -RZ, R4.H0_H0 ;  /* 0x20000004ff067230 */ /* 0x000fe20000004100 */
[----:B------:R-:W5:Y:S01]  /*04e0*/  LDG.E.U16.CONSTANT R22, desc[UR10][R2.64+0x4] ;  /* 0x0000040a02167981 */ /* 0x000f62000c1e9500 */
[----:B------:R-:W-:-:S03]  /*04f0*/  HADD2.F32 R4, -RZ, R27.H0_H0 ;  /* 0x2000001bff047230 */ /* 0x000fc60000004100 */
[----:B------:R-:W-:Y:S01]  /*0500*/  FFMA R28, R7, R6, R28 ;  /* 0x00000006071c7223 */ /* 0x000fe2000000001c */
[----:B0-----:R-:W-:Y:S01]  /*0510*/  HADD2.F32 R9, -RZ, R26.H0_H0 ;  /* 0x2000001aff097230 */ /* 0x001fe20000004100 */
[----:B------:R-:W5:Y:S01]  /*0520*/  LDG.E.U16.CONSTANT R24, desc[UR10][R10.64] ;  /* 0x0000000a0a187981 */ /* 0x000f62000c1e9500 */
[----:B------:R-:W-:-:S03]  /*0530*/  IMAD.WIDE R6, R15, 0x2, R12 ;  /* 0x000000020f067825 */ /* 0x000fc600078e020c */
[----:B------:R-:W5:Y:S01]  /*0540*/  LDG.E.U16.CONSTANT R26, desc[UR10][R2.64+0x6] ;  /* 0x0000060a021a7981 */ /* 0x000f62000c1e9500 */
[----:B------:R-:W-:Y:S01]  /*0550*/  FFMA R9, R4, R9, R28 ;  /* 0x0000000904097223 */ /* 0x000fe2000000001c */
[----:B------:R-:W-:Y:S02]  /*0560*/  HADD2.F32 R8, -RZ, R5.H0_H0 ;  /* 0x20000005ff087230 */ /* 0x000fe40000004100 */
[----:B------:R-:W5:Y:S01]  /*0570*/  LDG.E.U16.CONSTANT R27, desc[UR10][R12.64] ;  /* 0x0000000a0c1b7981 */ /* 0x000f62000c1e9500 */
[----:B------:R-:W-:-:S03]  /*0580*/  HADD2.F32 R29, -RZ, R29.H0_H0 ;  /* 0x2000001dff1d7230 */ /* 0x000fc60000004100 */
[----:B------:R-:W5:Y:S01]  /*0590*/  LDG.E.U16.CONSTANT R28, desc[UR10][R2.64+0x8] ;  /* 0x0000080a021c7981 */ /* 0x000f62000c1e9500 */
[----:B------:R-:W-:-:S03]  /*05a0*/  IMAD.WIDE R4, R15, 0x2, R6 ;  /* 0x000000020f047825 */ /* 0x000fc600078e0206 */
[----:B------:R0:W5:Y:S04]  /*05b0*/  LDG.E.U16.CONSTANT R10, desc[UR10][R6.64] ;  /* 0x0000000a060a7981 */ /* 0x000168000c1e9500 */
[----:B------:R-:W5:Y:S04]  /*05c0*/  LDG.E.U16.CONSTANT R11, desc[UR10][R2.64+0xa] ;  /* 0x00000a0a020b7981 */ /* 0x000f68000c1e9500 */
[----:B------:R-:W5:Y:S01]  /*05d0*/  LDG.E.U16.CONSTANT R12, desc[UR10][R2.64+0xc] ;  /* 0x00000c0a020c7981 */ /* 0x000f62000c1e9500 */
[----:B0-----:R-:W-:Y:S01]  /*05e0*/  FFMA R6, R8, R29, R9 ;  /* 0x0000001d08067223 */ /* 0x001fe20000000009 */
[----:B------:R-:W-:-:S02]  /*05f0*/  IMAD.WIDE R8, R15, 0x2, R4 ;  /* 0x000000020f087825 */ /* 0x000fc400078e0204 */
[----:B------:R-:W5:Y:S04]  /*0600*/  LDG.E.U16.CONSTANT R29, desc[UR10][R4.64] ;  /* 0x0000000a041d7981 */ /* 0x000f68000c1e9500 */
[----:B------:R0:W5:Y:S04]  /*0610*/  LDG.E.U16.CONSTANT R13, desc[UR10][R2.64+0xe] ;  /* 0x00000e0a020d7981 */ /* 0x000168000c1e9500 */
[----:B------:R-:W5:Y:S01]  /*0620*/  LDG.E.U16.CONSTANT R8, desc[UR10][R8.64] ;  /* 0x0000000a08087981 */ /* 0x000f62000c1e9500 */
[----:B------:R-:W-:-:S04]  /*0630*/  UIADD3 UR9, UPT, UPT, UR9, 0x10, URZ ;  /* 0x0000001009097890 */ /* 0x000fc8000fffe0ff */
[----:B------:R-:W-:Y:S01]  /*0640*/  UISETP.NE.AND UP1, UPT, UR9, URZ, UPT ;  /* 0x000000ff0900728c */ /* 0x000fe2000bf25270 */
[----:B0-----:R-:W-:Y:S02]  /*0650*/  IADD3 R2, P0, PT, R2, 0x20, RZ ;  /* 0x0000002002027810 */ /* 0x001fe40007f1e0ff */
[----:B------:R-:W-:Y:S02]  /*0660*/  LEA R14, R15, R14, 0x4 ;  /* 0x0000000e0f0e7211 */ /* 0x000fe400078e20ff */
[----:B------:R-:W-:Y:S01]  /*0670*/  IADD3.X R3, PT, PT, RZ, R3, RZ, P0, !PT ;  /* 0x00000003ff037210 */ /* 0x000fe200007fe4ff */
[----:B--2---:R-:W-:Y:S02]  /*0680*/  HADD2.F32 R25, -RZ, R25.H0_H0 ;  /* 0x20000019ff197230 */ /* 0x004fe40000004100 */
[----:B---3--:R-:W-:-:S05]  /*0690*/  HADD2.F32 R18, -RZ, R18.H0_H0 ;  /* 0x20000012ff127230 */ /* 0x008fca0000004100 */
[----:B------:R-:W-:Y:S01]  /*06a0*/  FFMA R6, R18, R25, R6 ;  /* 0x0000001912067223 */ /* 0x000fe20000000006 */
[----:B----4-:R-:W-:Y:S02]  /*06b0*/  HADD2.F32 R17, -RZ, R17.H0_H0 ;  /* 0x20000011ff117230 */ /* 0x010fe40000004100 */
[----:B-----5:R-:W-:Y:S02]  /*06c0*/  HADD2.F32 R21, -RZ, R21.H0_H0 ;  /* 0x20000015ff157230 */ /* 0x020fe40000004100 */
[----:B------:R-:W-:-:S03]  /*06d0*/  HADD2.F32 R20, -RZ, R20.H0_H0 ;  /* 0x20000014ff147230 */ /* 0x000fc60000004100 */
[----:B------:R-:W-:Y:S01]  /*06e0*/  FFMA R6, R21, R17, R6 ;  /* 0x0000001115067223 */ /* 0x000fe20000000006 */
[----:B------:R-:W-:Y:S02]  /*06f0*/  HADD2.F32 R23, -RZ, R23.H0_H0 ;  /* 0x20000017ff177230 */ /* 0x000fe40000004100 */
[----:B------:R-:W-:-:S03]  /*0700*/  HADD2.F32 R19, -RZ, R19.H0_H0 ;  /* 0x20000013ff137230 */ /* 0x000fc60000004100 */
[----:B------:R-:W-:Y:S01]  /*0710*/  FFMA R6, R23, R20, R6 ;  /* 0x0000001417067223 */ /* 0x000fe20000000006 */
[----:B------:R-:W-:-:S05]  /*0720*/  HADD2.F32 R5, -RZ, R22.H0_H0 ;  /* 0x20000016ff057230 */ /* 0x000fca0000004100 */
[----:B------:R-:W-:Y:S01]  /*0730*/  FFMA R5, R5, R19, R6 ;  /* 0x0000001305057223 */ /* 0x000fe20000000006 */
[----:B------:R-:W-:Y:S02]  /*0740*/  HADD2.F32 R24, -RZ, R24.H0_H0 ;  /* 0x20000018ff187230 */ /* 0x000fe40000004100 */
[----:B------:R-:W-:Y:S02]  /*0750*/  HADD2.F32 R26, -RZ, R26.H0_H0 ;  /* 0x2000001aff1a7230 */ /* 0x000fe40000004100 */
        /* <DEDUP_REMOVED lines=11> */
[----:B------:R-:W-:-:S05]  /*0810*/  HADD2.F32 R8, -RZ, R8.H0_H0 ;  /* 0x20000008ff087230 */ /* 0x000fca0000004100 */
[----:B------:R-:W-:Y:S01]  /*0820*/  FFMA R20, R13, R8, R4 ;  /* 0x000000080d147223 */ /* 0x000fe20000000004 */
[----:B------:R-:W-:Y:S06]  /*0830*/  BRA.U UP1, `(.L_x_2) ;  /* 0xfffffff901647547 */ /* 0x000fec000b83ffff */
.L_x_1:
[----:B------:R-:W-:Y:S05]  /*0840*/  BRA.U !UP0, `(.L_x_0) ;  /* 0x0000000508c47547 */ /* 0x000fea000b800000 */
[----:B------:R-:W-:Y:S02]  /*0850*/  UISETP.GE.U32.AND UP0, UPT, UR7, 0x8, UPT ;  /* 0x000000080700788c */ /* 0x000fe4000bf06070 */
[----:B------:R-:W-:-:S04]  /*0860*/  ULOP3.LUT UR5, UR6, 0x7, URZ, 0xc0, !UPT ;  /* 0x0000000706057892 */ /* 0x000fc8000f8ec0ff */
[----:B------:R-:W-:-:S03]  /*0870*/  UISETP.NE.AND UP1, UPT, UR5, URZ, UPT ;  /* 0x000000ff0500728c */ /* 0x000fc6000bf25270 */
[----:B------:R-:W-:Y:S08]  /*0880*/  BRA.U !UP0, `(.L_x_3) ;  /* 0x0000000108d47547 */ /* 0x000ff0000b800000 */
[----:B------:R-:W0:Y:S01]  /*0890*/  LDC.64 R10, c[0x0][0x388] ;  /* 0x0000e200ff0a7b82 */ /* 0x000e220000000a00 */
[----:B------:R-:W-:-:S07]  /*08a0*/  IMAD R5, R16, R15, R0 ;  /* 0x0000000f10057224 */ /* 0x000fce00078e0200 */
[----:B------:R-:W1:Y:S01]  /*08b0*/  LDC.64 R2, c[0x0][0x380] ;  /* 0x0000e000ff027b82 */ /* 0x000e620000000a00 */
[----:B0-----:R-:W-:-:S05]  /*08c0*/  IMAD.WIDE R10, R5, 0x2, R10 ;  /* 0x00000002050a7825 */ /* 0x001fca00078e020a */
[----:B------:R0:W2:Y:S01]  /*08d0*/  LDG.E.U16.CONSTANT R14, desc[UR10][R10.64] ;  /* 0x0000000a0a0e7981 */ /* 0x0000a2000c1e9500 */
[----:B------:R-:W-:-:S04]  /*08e0*/  IMAD.WIDE R12, R15, 0x2, R10 ;  /* 0x000000020f0c7825 */ /* 0x000fc800078e020a */
[----:B-1----:R-:W-:Y:S01]  /*08f0*/  IMAD.WIDE.U32 R2, R16, 0x2, R2 ;  /* 0x0000000210027825 */ /* 0x002fe200078e0002 */
[----:B------:R1:W3:Y:S03]  /*0900*/  LDG.E.U16.CONSTANT R18, desc[UR10][R12.64] ;  /* 0x0000000a0c127981 */ /* 0x0002e6000c1e9500 */
[C---:B------:R-:W-:Y:S01]  /*0910*/  IMAD.WIDE R26, R15.reuse, 0x2, R12 ;  /* 0x000000020f1a7825 */ /* 0x040fe200078e020c */
[----:B------:R-:W4:Y:S04]  /*0920*/  LDG.E.U16.CONSTANT R21, desc[UR10][R2.64] ;  /* 0x0000000a02157981 */ /* 0x000f28000c1e9500 */
[----:B------:R-:W5:Y:S01]  /*0930*/  LDG.E.U16.CONSTANT R19, desc[UR10][R2.64+0x2] ;  /* 0x0000020a02137981 */ /* 0x000f62000c1e9500 */
[----:B------:R-:W-:-:S03]  /*0940*/  IMAD.WIDE R6, R15, 0x2, R26 ;  /* 0x000000020f067825 */ /* 0x000fc600078e021a */
[----:B------:R-:W5:Y:S01]  /*0950*/  LDG.E.U16.CONSTANT R17, desc[UR10][R2.64+0x4] ;  /* 0x0000040a02117981 */ /* 0x000f62000c1e9500 */
[----:B------:R-:W-:-:S03]  /*0960*/  IMAD.WIDE R8, R15, 0x2, R6 ;  /* 0x000000020f087825 */ /* 0x000fc600078e0206 */
[----:B------:R-:W5:Y:S04]  /*0970*/  LDG.E.U16.CONSTANT R23, desc[UR10][R26.64] ;  /* 0x0000000a1a177981 */ /* 0x000f68000c1e9500 */
[----:B------:R-:W5:Y:S01]  /*0980*/  LDG.E.U16.CONSTANT R22, desc[UR10][R2.64+0x6] ;  /* 0x0000060a02167981 */ /* 0x000f62000c1e9500 */
[----:B------:R-:W-:-:S03]  /*0990*/  IMAD.WIDE R4, R15, 0x2, R8 ;  /* 0x000000020f047825 */ /* 0x000fc600078e0208 */
[----:B------:R-:W5:Y:S01]  /*09a0*/  LDG.E.U16.CONSTANT R6, desc[UR10][R6.64] ;  /* 0x0000000a06067981 */ /* 0x000f62000c1e9500 */
[----:B0-----:R-:W-:-:S03]  /*09b0*/  IMAD.WIDE R10, R15, 0x2, R4 ;  /* 0x000000020f0a7825 */ /* 0x001fc600078e0204 */
[----:B------:R-:W5:Y:S04]  /*09c0*/  LDG.E.U16.CONSTANT R24, desc[UR10][R2.64+0x8] ;  /* 0x0000080a02187981 */ /* 0x000f68000c1e9500 */
[----:B------:R-:W5:Y:S01]  /*09d0*/  LDG.E.U16.CONSTANT R8, desc[UR10][R8.64] ;  /* 0x0000000a08087981 */ /* 0x000f62000c1e9500 */
[----:B-1----:R-:W-:-:S03]  /*09e0*/  IMAD.WIDE R12, R15, 0x2, R10 ;  /* 0x000000020f0c7825 */ /* 0x002fc600078e020a */
[----:B------:R-:W5:Y:S04]  /*09f0*/  LDG.E.U16.CONSTANT R25, desc[UR10][R2.64+0xa] ;  /* 0x00000a0a02197981 */ /* 0x000f68000c1e9500 */
[----:B------:R0:W5:Y:S04]  /*0a00*/  LDG.E.U16.CONSTANT R4, desc[UR10][R4.64] ;  /* 0x0000000a04047981 */ /* 0x000168000c1e9500 */
[----:B------:R-:W5:Y:S04]  /*0a10*/  LDG.E.U16.CONSTANT R28, desc[UR10][R2.64+0xc] ;  /* 0x00000c0a021c7981 */ /* 0x000f68000c1e9500 */
[----:B------:R-:W5:Y:S04]  /*0a20*/  LDG.E.U16.CONSTANT R10, desc[UR10][R10.64] ;  /* 0x0000000a0a0a7981 */ /* 0x000f68000c1e9500 */
[----:B------:R1:W5:Y:S04]  /*0a30*/  LDG.E.U16.CONSTANT R26, desc[UR10][R2.64+0xe] ;  /* 0x00000e0a021a7981 */ /* 0x000368000c1e9500 */
[----:B------:R-:W5:Y:S01]  /*0a40*/  LDG.E.U16.CONSTANT R12, desc[UR10][R12.64] ;  /* 0x0000000a0c0c7981 */ /* 0x000f62000c1e9500 */
[----:B------:R-:W-:Y:S01]  /*0a50*/  IADD3 R16, PT, PT, R16, 0x8, RZ ;  /* 0x0000000810107810 */ /* 0x000fe20007ffe0ff */
[----:B--2---:R-:W-:-:S02]  /*0a60*/  HADD2.F32 R14, -RZ, R14.H0_H0 ;  /* 0x2000000eff0e7230 */ /* 0x004fc40000004100 */
[----:B---3--:R-:W-:Y:S02]  /*0a70*/  HADD2.F32 R18, -RZ, R18.H0_H0 ;  /* 0x20000012ff127230 */ /* 0x008fe40000004100 */
[----:B----4-:R-:W-:Y:S02]  /*0a80*/  HADD2.F32 R21, -RZ, R21.H0_H0 ;  /* 0x20000015ff157230 */ /* 0x010fe40000004100 */
[----:B-----5:R-:W-:-:S03]  /*0a90*/  HADD2.F32 R19, -RZ, R19.H0_H0 ;  /* 0x20000013ff137230 */ /* 0x020fc60000004100 */
[----:B------:R-:W-:Y:S01]  /*0aa0*/  FFMA R14, R21, R14, R20 ;  /* 0x0000000e150e7223 */ /* 0x000fe20000000014 */
[----:B------:R-:W-:-:S03]  /*0ab0*/  HADD2.F32 R17, -RZ, R17.H0_H0 ;  /* 0x20000011ff117230 */ /* 0x000fc60000004100 */
[----:B------:R-:W-:Y:S01]  /*0ac0*/  FFMA R14, R19, R18, R14 ;  /* 0x00000012130e7223 */ /* 0x000fe2000000000e */
[----:B------:R-:W-:Y:S02]  /*0ad0*/  HADD2.F32 R23, -RZ, R23.H0_H0 ;  /* 0x20000017ff177230 */ /* 0x000fe40000004100 */
[----:B0-----:R-:W-:-:S03]  /*0ae0*/  HADD2.F32 R5, -RZ, R22.H0_H0 ;  /* 0x20000016ff057230 */ /* 0x001fc60000004100 */
[----:B------:R-:W-:Y:S01]  /*0af0*/  FFMA R14, R17, R23, R14 ;  /* 0x00000017110e7223 */ /* 0x000fe2000000000e */
[----:B------:R-:W-:Y:S02]  /*0b00*/  HADD2.F32 R6, -RZ, R6.H0_H0 ;  /* 0x20000006ff067230 */ /* 0x000fe40000004100 */
[----:B------:R-:W-:-:S03]  /*0b10*/  HADD2.F32 R24, -RZ, R24.H0_H0 ;  /* 0x20000018ff187230 */ /* 0x000fc60000004100 */
[----:B------:R-:W-:Y:S01]  /*0b20*/  FFMA R5, R5, R6, R14 ;  /* 0x0000000605057223 */ /* 0x000fe2000000000e */
[----:B------:R-:W-:Y:S02]  /*0b30*/  HADD2.F32 R8, -RZ, R8.H0_H0 ;  /* 0x20000008ff087230 */ /* 0x000fe40000004100 */
[----:B-1----:R-:W-:-:S03]  /*0b40*/  HADD2.F32 R2, -RZ, R25.H0_H0 ;  /* 0x20000019ff027230 */ /* 0x002fc60000004100 */
[----:B------:R-:W-:Y:S01]  /*0b50*/  FFMA R5, R24, R8, R5 ;  /* 0x0000000818057223 */ /* 0x000fe20000000005 */
[----:B------:R-:W-:Y:S02]  /*0b60*/  HADD2.F32 R4, -RZ, R4.H0_H0 ;  /* 0x20000004ff047230 */ /* 0x000fe40000004100 */
[----:B------:R-:W-:-:S03]  /*0b70*/  HADD2.F32 R3, -RZ, R28.H0_H0 ;  /* 0x2000001cff037230 */ /* 0x000fc60000004100 */
[----:B------:R-:W-:Y:S01]  /*0b80*/  FFMA R2, R2, R4, R5 ;  /* 0x0000000402027223 */ /* 0x000fe20000000005 */
[----:B------:R-:W-:Y:S02]  /*0b90*/  HADD2.F32 R10, -RZ, R10.H0_H0 ;  /* 0x2000000aff0a7230 */ /* 0x000fe40000004100 */
[----:B------:R-:W-:-:S03]  /*0ba0*/  HADD2.F32 R5, -RZ, R26.H0_H0 ;  /* 0x2000001aff057230 */ /* 0x000fc60000004100 */
[----:B------:R-:W-:Y:S01]  /*0bb0*/  FFMA R2, R3, R10, R2 ;  /* 0x0000000a03027223 */ /* 0x000fe20000000002 */
[----:B------:R-:W-:-:S05]  /*0bc0*/  HADD2.F32 R12, -RZ, R12.H0_H0 ;  /* 0x2000000cff0c7230 */ /* 0x000fca0000004100 */
[----:B------:R-:W-:-:S07]  /*0bd0*/  FFMA R20, R5, R12, R2 ;  /* 0x0000000c05147223 */ /* 0x000fce0000000002 */
.L_x_3:
        /* <DEDUP_REMOVED lines=8> */
[----:B0-----:R-:W-:-:S04]  /*0c60*/  IMAD.WIDE R4, R7, 0x2, R4 ;  /* 0x0000000207047825 */ /* 0x001fc800078e0204 */
[----:B------:R-:W-:Y:S02]  /*0c70*/  IMAD.WIDE R6, R15, 0x2, R4 ;  /* 0x000000020f067825 */ /* 0x000fe400078e0204 */
[----:B------:R-:W2:Y:S02]  /*0c80*/  LDG.E.U16.CONSTANT R4, desc[UR10][R4.64] ;  /* 0x0000000a04047981 */ /* 0x000ea4000c1e9500 */
[----:B-1----:R-:W-:-:S04]  /*0c90*/  IMAD.WIDE.U32 R2, R16, 0x2, R2 ;  /* 0x0000000210027825 */ /* 0x002fc800078e0002 */
[C---:B------:R-:W-:Y:S01]  /*0ca0*/  IMAD.WIDE R8, R15.reuse, 0x2, R6 ;  /* 0x000000020f087825 */ /* 0x040fe200078e0206 */
[----:B------:R-:W3:Y:S04]  /*0cb0*/  LDG.E.U16.CONSTANT R12, desc[UR10][R2.64] ;  /* 0x0000000a020c7981 */ /* 0x000ee8000c1e9500 */
[----:B------:R-:W4:Y:S01]  /*0cc0*/  LDG.E.U16.CONSTANT R14, desc[UR10][R2.64+0x2] ;  /* 0x0000020a020e7981 */ /* 0x000f22000c1e9500 */
[----:B------:R-:W-:-:S03]  /*0cd0*/  IMAD.WIDE R10, R15, 0x2, R8 ;  /* 0x000000020f0a7825 */ /* 0x000fc600078e0208 */
[----:B------:R-:W5:Y:S04]  /*0ce0*/  LDG.E.U16.CONSTANT R6, desc[UR10][R6.64] ;  /* 0x0000000a06067981 */ /* 0x000f68000c1e9500 */
[----:B------:R-:W5:Y:S04]  /*0cf0*/  LDG.E.U16.CONSTANT R17, desc[UR10][R2.64+0x4] ;  /* 0x0000040a02117981 */ /* 0x000f68000c1e9500 */
[----:B------:R-:W5:Y:S04]  /*0d00*/  LDG.E.U16.CONSTANT R8, desc[UR10][R8.64] ;  /* 0x0000000a08087981 */ /* 0x000f68000c1e9500 */
[----:B------:R-:W5:Y:S04]  /*0d10*/  LDG.E.U16.CONSTANT R18, desc[UR10][R2.64+0x6] ;  /* 0x0000060a02127981 */ /* 0x000f68000c1e9500 */
[----:B------:R-:W5:Y:S01]  /*0d20*/  LDG.E.U16.CONSTANT R10, desc[UR10][R10.64] ;  /* 0x0000000a0a0a7981 */ /* 0x000f62000c1e9500 */
[----:B------:R-:W-:Y:S01]  /*0d30*/  IADD3 R16, PT, PT, R16, 0x4, RZ ;  /* 0x0000000410107810 */ /* 0x000fe20007ffe0ff */
[----:B--2---:R-:W-:-:S02]  /*0d40*/  HADD2.F32 R13, -RZ, R4.H0_H0 ;  /* 0x20000004ff0d7230 */ /* 0x004fc40000004100 */
[----:B---3--:R-:W-:Y:S02]  /*0d50*/  HADD2.F32 R5, -RZ, R12.H0_H0 ;  /* 0x2000000cff057230 */ /* 0x008fe40000004100 */
[----:B----4-:R-:W-:-:S03]  /*0d60*/  HADD2.F32 R14, -RZ, R14.H0_H0 ;  /* 0x2000000eff0e7230 */ /* 0x010fc60000004100 */
[----:B------:R-:W-:Y:S01]  /*0d70*/  FFMA R5, R5, R13, R20 ;  /* 0x0000000d05057223 */ /* 0x000fe20000000014 */
[----:B-----5:R-:W-:Y:S02]  /*0d80*/  HADD2.F32 R4, -RZ, R6.H0_H0 ;  /* 0x20000006ff047230 */ /* 0x020fe40000004100 */
[----:B------:R-:W-:-:S03]  /*0d90*/  HADD2.F32 R17, -RZ, R17.H0_H0 ;  /* 0x20000011ff117230 */ /* 0x000fc60000004100 */
[----:B------:R-:W-:Y:S01]  /*0da0*/  FFMA R4, R14, R4, R5 ;  /* 0x000000040e047223 */ /* 0x000fe20000000005 */
[----:B------:R-:W-:Y:S02]  /*0db0*/  HADD2.F32 R6, -RZ, R8.H0_H0 ;  /* 0x20000008ff067230 */ /* 0x000fe40000004100 */
[----:B------:R-:W-:-:S03]  /*0dc0*/  HADD2.F32 R5, -RZ, R18.H0_H0 ;  /* 0x20000012ff057230 */ /* 0x000fc60000004100 */
[----:B------:R-:W-:Y:S01]  /*0dd0*/  FFMA R4, R17, R6, R4 ;  /* 0x0000000611047223 */ /* 0x000fe20000000004 */
[----:B------:R-:W-:-:S05]  /*0de0*/  HADD2.F32 R20, -RZ, R10.H0_H0 ;  /* 0x2000000aff147230 */ /* 0x000fca0000004100 */
[----:B------:R-:W-:-:S07]  /*0df0*/  FFMA R20, R5, R20, R4 ;  /* 0x0000001405147223 */ /* 0x000fce0000000004 */
.L_x_4:
[----:B------:R-:W-:Y:S05]  /*0e00*/  BRA.U !UP1, `(.L_x_0) ;  /* 0x0000000109547547 */ /* 0x000fea000b800000 */
[----:B------:R-:W0:Y:S01]  /*0e10*/  LDC.64 R4, c[0x0][0x380] ;  /* 0x0000e000ff047b82 */ /* 0x000e220000000a00 */
[----:B------:R-:W-:-:S07]  /*0e20*/  UIADD3 UR4, UPT, UPT, -UR4, URZ, URZ ;  /* 0x000000ff04047290 */ /* 0x000fce000fffe1ff */
[----:B------:R-:W1:Y:S01]  /*0e30*/  LDC.64 R2, c[0x0][0x388] ;  /* 0x0000e200ff027b82 */ /* 0x000e620000000a00 */
[----:B0-----:R-:W-:-:S04]  /*0e40*/  IMAD.WIDE.U32 R4, R16, 0x2, R4 ;  /* 0x0000000210047825 */ /* 0x001fc800078e0004 */
[----:B------:R-:W-:Y:S01]  /*0e50*/  IMAD R16, R16, R15, R0 ;  /* 0x0000000f10107224 */ /* 0x000fe200078e0200 */
[----:B------:R-:W-:Y:S02]  /*0e60*/  MOV R10, R4 ;  /* 0x00000004000a7202 */ /* 0x000fe40000000f00 */
[----:B------:R-:W-:-:S07]  /*0e70*/  MOV R11, R5 ;  /* 0x00000005000b7202 */ /* 0x000fce0000000f00 */
.L_x_5:
[----:B-1----:R-:W-:Y:S01]  /*0e80*/  IMAD.WIDE R4, R16, 0x2, R2 ;  /* 0x0000000210047825 */ /* 0x002fe200078e0202 */
[----:B------:R-:W-:Y:S02]  /*0e90*/  MOV R6, R10 ;  /* 0x0000000a00067202 */ /* 0x000fe40000000f00 */
[----:B------:R-:W-:-:S03]  /*0ea0*/  MOV R7, R11 ;  /* 0x0000000b00077202 */ /* 0x000fc60000000f00 */
[----:B------:R-:W2:Y:S04]  /*0eb0*/  LDG.E.U16.CONSTANT R4, desc[UR10][R4.64] ;  /* 0x0000000a04047981 */ /* 0x000ea8000c1e9500 */
[----:B------:R-:W3:Y:S01]  /*0ec0*/  LDG.E.U16.CONSTANT R6, desc[UR10][R6.64] ;  /* 0x0000000a06067981 */ /* 0x000ee2000c1e9500 */
[----:B------:R-:W-:-:S04]  /*0ed0*/  UIADD3 UR4, UPT, UPT, UR4, 0x1, URZ ;  /* 0x0000000104047890 */ /* 0x000fc8000fffe0ff */
[----:B------:R-:W-:Y:S01]  /*0ee0*/  UISETP.NE.AND UP0, UPT, UR4, URZ, UPT ;  /* 0x000000ff0400728c */ /* 0x000fe2000bf05270 */
[----:B------:R-:W-:Y:S02]  /*0ef0*/  IADD3 R10, P0, PT, R10, 0x2, RZ ;  /* 0x000000020a0a7810 */ /* 0x000fe40007f1e0ff */
[----:B------:R-:W-:Y:S02]  /*0f00*/  IADD3 R16, PT, PT, R16, R15, RZ ;  /* 0x0000000f10107210 */ /* 0x000fe40007ffe0ff */
[----:B------:R-:W-:Y:S01]  /*0f10*/  IADD3.X R11, PT, PT, RZ, R11, RZ, P0, !PT ;  /* 0x0000000bff0b7210 */ /* 0x000fe200007fe4ff */
[----:B--2---:R-:W-:Y:S02]  /*0f20*/  HADD2.F32 R8, -RZ, R4.H0_H0 ;  /* 0x20000004ff087230 */ /* 0x004fe40000004100 */
[----:B---3--:R-:W-:-:S05]  /*0f30*/  HADD2.F32 R9, -RZ, R6.H0_H0 ;  /* 0x20000006ff097230 */ /* 0x008fca0000004100 */
[----:B------:R-:W-:Y:S01]  /*0f40*/  FFMA R20, R9, R8, R20 ;  /* 0x0000000809147223 */ /* 0x000fe20000000014 */
[----:B------:R-:W-:Y:S06]  /*0f50*/  BRA.U UP0, `(.L_x_5) ;  /* 0xfffffffd00c87547 */ /* 0x000fec000b83ffff */
.L_x_0:
[----:B------:R-:W0:Y:S01]  /*0f60*/  LDC.64 R2, c[0x0][0x390] ;  /* 0x0000e400ff027b82 */ /* 0x000e220000000a00 */
[----:B------:R-:W-:Y:S01]  /*0f70*/  F2FP.F16.F32.PACK_AB R20, RZ, R20 ;  /* 0x00000014ff14723e */ /* 0x000fe200000000ff */
[----:B0-----:R-:W-:-:S05]  /*0f80*/  IMAD.WIDE R2, R0, 0x2, R2 ;  /* 0x0000000200027825 */ /* 0x001fca00078e0202 */
[----:B------:R-:W-:Y:S01]  /*0f90*/  STG.E.U16 desc[UR10][R2.64], R20 ;  /* 0x0000001402007986 */ /* 0x000fe2000c10150a */
[----:B------:R-:W-:Y:S05]  /*0fa0*/  EXIT ;  /* 0x000000000000794d */ /* 0x000fea0003800000 */
.L_x_6:
[----:B------:R-:W-:-:S00]  /*0fb0*/  BRA `(.L_x_6) ;  /* 0xfffffffc00fc7947 */ /* 0x000fc0000383ffff */
[----:B------:R-:W-:-:S00]  /*0fc0*/  NOP ;  /* 0x0000000000007918 */ /* 0x000fc00000000000 */
        /* <DEDUP_REMOVED lines=11> */
.L_x_29:


//--------------------- .text._Z7kernel2PKfPK6__halfPS1_i --------------------------
	.section	.text._Z7kernel2PKfPK6__halfPS1_i,"ax",@progbits
	.align	128
        .global         _Z7kernel2PKfPK6__halfPS1_i
        .type           _Z7kernel2PKfPK6__halfPS1_i,@function
        .size           _Z7kernel2PKfPK6__halfPS1_i,(.L_x_28 - _Z7kernel2PKfPK6__halfPS1_i)
        .other          _Z7kernel2PKfPK6__halfPS1_i,@"STO_CUDA_ENTRY STV_DEFAULT"
_Z7kernel2PKfPK6__halfPS1_i:
.text._Z7kernel2PKfPK6__halfPS1_i:
[----:B------:R-:W-:Y:S01]  /*0000*/  LDC R1, c[0x0][0x37c] ;  /* 0x0000df00ff017b82 */ /* 0x000fe20000000800 */
[----:B------:R-:W0:Y:S07]  /*0010*/  S2R R3, SR_TID.X ;  /* 0x0000000000037919 */ /* 0x000e2e0000002100 */
[----:B------:R-:W0:Y:S01]  /*0020*/  S2UR UR4, SR_CTAID.X ;  /* 0x00000000000479c3 */ /* 0x000e220000002500 */
[----:B------:R-:W1:Y:S07]  /*0030*/  LDCU UR5, c[0x0][0x398] ;  /* 0x00007300ff0577ac */ /* 0x000e6e0008000800 */
[----:B------:R-:W0:Y:S02]  /*0040*/  LDC R2, c[0x0][0x360] ;  /* 0x0000d800ff027b82 */ /* 0x000e240000000800 */
[----:B0-----:R-:W-:-:S05]  /*0050*/  IMAD R2, R2, UR4, R3 ;  /* 0x0000000402027c24 */ /* 0x001fca000f8e0203 */
[----:B-1----:R-:W-:-:S13]  /*0060*/  ISETP.GE.AND P0, PT, R2, UR5, PT ;  /* 0x0000000502007c0c */ /* 0x002fda000bf06270 */
[----:B------:R-:W-:Y:S05]  /*0070*/  @P0 EXIT ;  /* 0x000000000000094d */ /* 0x000fea0003800000 */
[----:B------:R-:W0:Y:S01]  /*0080*/  LDC.64 R4, c[0x0][0x388] ;  /* 0x0000e200ff047b82 */ /* 0x000e220000000a00 */
[----:B------:R-:W1:Y:S07]  /*0090*/  LDCU.64 UR4, c[0x0][0x358] ;  /* 0x00006b00ff0477ac */ /* 0x000e6e0008000a00 */
[----:B------:R-:W2:Y:S01]  /*00a0*/  LDC.64 R6, c[0x0][0x380] ;  /* 0x0000e000ff067b82 */ /* 0x000ea20000000a00 */
[----:B0-----:R-:W-:-:S06]  /*00b0*/  IMAD.WIDE R4, R2, 0x2, R4 ;  /* 0x0000000202047825 */ /* 0x001fcc00078e0204 */
[----:B-1----:R-:W3:Y:S04]  /*00c0*/  LDG.E.U16.CONSTANT R4, desc[UR4][R4.64] ;  /* 0x0000000404047981 */ /* 0x002ee8000c1e9500 */
[----:B--2---:R-:W2:Y:S01]  /*00d0*/  LDG.E.CONSTANT R3, desc[UR4][R6.64] ;  /* 0x0000000406037981 */ /* 0x004ea2000c1e9900 */
[----:B------:R-:W-:Y:S01]  /*00e0*/  IMAD.MOV.U32 R9, RZ, RZ, 0x3bbb989d ;  /* 0x3bbb989dff097424 */ /* 0x000fe200078e00ff */
[----:B------:R-:W-:Y:S01]  /*00f0*/  BSSY.RECONVERGENT B0, `(.L_x_7) ;  /* 0x0000016000007945 */ /* 0x000fe20003800200 */
[----:B------:R-:W-:Y:S02]  /*0100*/  IMAD.MOV.U32 R11, RZ, RZ, 0x437c0000 ;  /* 0x437c0000ff0b7424 */ /* 0x000fe400078e00ff */
[----:B---3--:R-:W-:Y:S01]  /*0110*/  HADD2.F32 R0, -RZ, R4.H0_H0 ;  /* 0x20000004ff007230 */ /* 0x008fe20000004100 */
[----:B--2---:R-:W0:Y:S04]  /*0120*/  MUFU.RCP R10, R3 ;  /* 0x00000003000a7308 */ /* 0x004e280000001000 */
[----:B------:R-:W-:-:S04]  /*0130*/  FFMA.SAT R8, R0, R9, 0.5 ;  /* 0x3f00000000087423 */ /* 0x000fc80000002009 */
[----:B------:R-:W-:-:S04]  /*0140*/  FFMA.RM R8, R8, R11, 12582913 ;  /* 0x4b40000108087423 */ /* 0x000fc8000000400b */
[----:B------:R-:W-:-:S04]  /*0150*/  FADD R9, R8, -12583039 ;  /* 0xcb40007f08097421 */ /* 0x000fc80000000000 */
[----:B------:R-:W-:-:S04]  /*0160*/  FFMA R9, R0, 1.4426950216293334961, -R9 ;  /* 0x3fb8aa3b00097823 */ /* 0x000fc80000000809 */
[----:B------:R-:W-:Y:S01]  /*0170*/  FFMA R9, R0, 1.925963033500011079e-08, R9 ;  /* 0x32a5706000097823 */ /* 0x000fe20000000009 */
[----:B------:R-:W-:Y:S02]  /*0180*/  IMAD.SHL.U32 R0, R8, 0x800000, RZ ;  /* 0x0080000008007824 */ /* 0x000fe400078e00ff */
[----:B0-----:R-:W-:-:S03]  /*0190*/  FFMA R5, -R3, R10, 1 ;  /* 0x3f80000003057423 */ /* 0x001fc6000000010a */
[----:B------:R-:W0:Y:S01]  /*01a0*/  MUFU.EX2 R9, R9 ;  /* 0x0000000900097308 */ /* 0x000e220000000800 */
[----:B------:R-:W-:Y:S01]  /*01b0*/  FFMA R5, R10, R5, R10 ;  /* 0x000000050a057223 */ /* 0x000fe2000000000a */
[----:B0-----:R-:W-:-:S06]  /*01c0*/  FMUL R0, R0, R9 ;  /* 0x0000000900007220 */ /* 0x001fcc0000400000 */
[----:B------:R-:W0:Y:S01]  /*01d0*/  FCHK P0, R0, R3 ;  /* 0x0000000300007302 */ /* 0x000e220000000000 */
[----:B------:R-:W-:-:S04]  /*01e0*/  FFMA R4, R0, R5, RZ ;  /* 0x0000000500047223 */ /* 0x000fc800000000ff */
[----:B------:R-:W-:-:S04]  /*01f0*/  FFMA R6, -R3, R4, R0 ;  /* 0x0000000403067223 */ /* 0x000fc80000000100 */
[----:B------:R-:W-:Y:S01]  /*0200*/  FFMA R6, R5, R6, R4 ;  /* 0x0000000605067223 */ /* 0x000fe20000000004 */
[----:B0-----:R-:W-:Y:S06]  /*0210*/  @!P0 BRA `(.L_x_8) ;  /* 0x00000000000c8947 */ /* 0x001fec0003800000 */
[----:B------:R-:W-:-:S07]  /*0220*/  MOV R4, 0x240 ;  /* 0x0000024000047802 */ /* 0x000fce0000000f00 */
[----:B------:R-:W-:Y:S05]  /*0230*/  CALL.REL.NOINC `($__internal_0_$__cuda_sm3x_div_rn_noftz_f32_slowpath) ;  /* 0x00000000001c7944 */ /* 0x000fea0003c00000 */
[----:B------:R-:W-:-:S07]  /*0240*/  IMAD.MOV.U32 R6, RZ, RZ, R0 ;  /* 0x000000ffff067224 */ /* 0x000fce00078e0000 */
.L_x_8:
[----:B------:R-:W-:Y:S05]  /*0250*/  BSYNC.RECONVERGENT B0 ;  /* 0x0000000000007941 */ /* 0x000fea0003800200 */
.L_x_7:
[----:B------:R-:W0:Y:S01]  /*0260*/  LDC.64 R4, c[0x0][0x390] ;  /* 0x0000e400ff047b82 */ /* 0x000e220000000a00 */
[----:B------:R-:W-:Y:S01]  /*0270*/  F2FP.F16.F32.PACK_AB R6, RZ, R6 ;  /* 0x00000006ff06723e */ /* 0x000fe200000000ff */
[----:B0-----:R-:W-:-:S05]  /*0280*/  IMAD.WIDE R2, R2, 0x2, R4 ;  /* 0x0000000202027825 */ /* 0x001fca00078e0204 */
[----:B------:R-:W-:Y:S01]  /*0290*/  STG.E.U16 desc[UR4][R2.64], R6 ;  /* 0x0000000602007986 */ /* 0x000fe2000c101504 */
[----:B------:R-:W-:Y:S05]  /*02a0*/  EXIT ;  /* 0x000000000000794d */ /* 0x000fea0003800000 */
        .weak           $__internal_0_$__cuda_sm3x_div_rn_noftz_f32_slowpath
        .type           $__internal_0_$__cuda_sm3x_div_rn_noftz_f32_slowpath,@function
        .size           $__internal_0_$__cuda_sm3x_div_rn_noftz_f32_slowpath,(.L_x_28 - $__internal_0_$__cuda_sm3x_div_rn_noftz_f32_slowpath)
$__internal_0_$__cuda_sm3x_div_rn_noftz_f32_slowpath:
[--C-:B------:R-:W-:Y:S01]  /*02b0*/  SHF.R.U32.HI R6, RZ, 0x17, R3.reuse ;  /* 0x00000017ff067819 */ /* 0x100fe20000011603 */
[----:B------:R-:W-:Y:S01]  /*02c0*/  BSSY.RECONVERGENT B1, `(.L_x_9) ;  /* 0x0000064000017945 */ /* 0x000fe20003800200 */
[--C-:B------:R-:W-:Y:S01]  /*02d0*/  SHF.R.U32.HI R5, RZ, 0x17, R0.reuse ;  /* 0x00000017ff057819 */ /* 0x100fe20000011600 */
[----:B------:R-:W-:Y:S01]  /*02e0*/  IMAD.MOV.U32 R7, RZ, RZ, R0 ;  /* 0x000000ffff077224 */ /* 0x000fe200078e0000 */
[----:B------:R-:W-:Y:S01]  /*02f0*/  LOP3.LUT R6, R6, 0xff, RZ, 0xc0, !PT ;  /* 0x000000ff06067812 */ /* 0x000fe200078ec0ff */
[----:B------:R-:W-:Y:S01]  /*0300*/  IMAD.MOV.U32 R8, RZ, RZ, R3 ;  /* 0x000000ffff087224 */ /* 0x000fe200078e0003 */
[----:B------:R-:W-:-:S03]  /*0310*/  LOP3.LUT R5, R5, 0xff, RZ, 0xc0, !PT ;  /* 0x000000ff05057812 */ /* 0x000fc600078ec0ff */
[----:B------:R-:W-:Y:S02]  /*0320*/  VIADD R11, R6, 0xffffffff ;  /* 0xffffffff060b7836 */ /* 0x000fe40000000000 */
[----:B------:R-:W-:-:S03]  /*0330*/  VIADD R10, R5, 0xffffffff ;  /* 0xffffffff050a7836 */ /* 0x000fc60000000000 */
[----:B------:R-:W-:-:S04]  /*0340*/  ISETP.GT.U32.AND P0, PT, R11, 0xfd, PT ;  /* 0x000000fd0b00780c */ /* 0x000fc80003f04070 */
[----:B------:R-:W-:-:S13]  /*0350*/  ISETP.GT.U32.OR P0, PT, R10, 0xfd, P0 ;  /* 0x000000fd0a00780c */ /* 0x000fda0000704470 */
[----:B------:R-:W-:Y:S01]  /*0360*/  @!P0 IMAD.MOV.U32 R9, RZ, RZ, RZ ;  /* 0x000000ffff098224 */ /* 0x000fe200078e00ff */
[----:B------:R-:W-:Y:S06]  /*0370*/  @!P0 BRA `(.L_x_10) ;  /* 0x00000000005c8947 */ /* 0x000fec0003800000 */
[----:B------:R-:W-:Y:S02]  /*0380*/  FSETP.GTU.FTZ.AND P0, PT, |R0|, +INF , PT ;  /* 0x7f8000000000780b */ /* 0x000fe40003f1c200 */
[----:B------:R-:W-:-:S04]  /*0390*/  FSETP.GTU.FTZ.AND P1, PT, |R3|, +INF , PT ;  /* 0x7f8000000300780b */ /* 0x000fc80003f3c200 */
[----:B------:R-:W-:-:S13]  /*03a0*/  PLOP3.LUT P0, PT, P0, P1, PT, 0xf8, 0x8f ;  /* 0x00000000008f781c */ /* 0x000fda0000703f70 */
[----:B------:R-:W-:Y:S05]  /*03b0*/  @P0 BRA `(.L_x_11) ;  /* 0x00000004004c0947 */ /* 0x000fea0003800000 */
[----:B------:R-:W-:-:S13]  /*03c0*/  LOP3.LUT P0, RZ, R8, 0x7fffffff, R7, 0xc8, !PT ;  /* 0x7fffffff08ff7812 */ /* 0x000fda000780c807 */
[----:B------:R-:W-:Y:S05]  /*03d0*/  @!P0 BRA `(.L_x_12) ;  /* 0x00000004003c8947 */ /* 0x000fea0003800000 */
[C---:B------:R-:W-:Y:S02]  /*03e0*/  FSETP.NEU.FTZ.AND P2, PT, |R0|.reuse, +INF , PT ;  /* 0x7f8000000000780b */ /* 0x040fe40003f5d200 */
[----:B------:R-:W-:Y:S02]  /*03f0*/  FSETP.NEU.FTZ.AND P1, PT, |R3|, +INF , PT ;  /* 0x7f8000000300780b */ /* 0x000fe40003f3d200 */
[----:B------:R-:W-:-:S11]  /*0400*/  FSETP.NEU.FTZ.AND P0, PT, |R0|, +INF , PT ;  /* 0x7f8000000000780b */ /* 0x000fd60003f1d200 */
[----:B------:R-:W-:Y:S05]  /*0410*/  @!P1 BRA !P2, `(.L_x_12) ;  /* 0x00000004002c9947 */ /* 0x000fea0005000000 */
[----:B------:R-:W-:-:S04]  /*0420*/  LOP3.LUT P2, RZ, R7, 0x7fffffff, RZ, 0xc0, !PT ;  /* 0x7fffffff07ff7812 */ /* 0x000fc8000784c0ff */
[----:B------:R-:W-:-:S13]  /*0430*/  PLOP3.LUT P1, PT, P1, P2, PT, 0x2f, 0xf2 ;  /* 0x0000000000f2781c */ /* 0x000fda0000f24577 */
[----:B------:R-:W-:Y:S05]  /*0440*/  @P1 BRA `(.L_x_13) ;  /* 0x0000000400181947 */ /* 0x000fea0003800000 */
[----:B------:R-:W-:-:S04]  /*0450*/  LOP3.LUT P1, RZ, R8, 0x7fffffff, RZ, 0xc0, !PT ;  /* 0x7fffffff08ff7812 */ /* 0x000fc8000782c0ff */
[----:B------:R-:W-:-:S13]  /*0460*/  PLOP3.LUT P0, PT, P0, P1, PT, 0x2f, 0xf2 ;  /* 0x0000000000f2781c */ /* 0x000fda0000702577 */
[----:B------:R-:W-:Y:S05]  /*0470*/  @P0 BRA `(.L_x_14) ;  /* 0x0000000400000947 */ /* 0x000fea0003800000 */
[----:B------:R-:W-:Y:S02]  /*0480*/  ISETP.GE.AND P0, PT, R10, RZ, PT ;  /* 0x000000ff0a00720c */ /* 0x000fe40003f06270 */
[----:B------:R-:W-:-:S11]  /*0490*/  ISETP.GE.AND P1, PT, R11, RZ, PT ;  /* 0x000000ff0b00720c */ /* 0x000fd60003f26270 */
[----:B------:R-:W-:Y:S02]  /*04a0*/  @P0 IMAD.MOV.U32 R9, RZ, RZ, RZ ;  /* 0x000000ffff090224 */ /* 0x000fe400078e00ff */
[----:B------:R-:W-:Y:S01]  /*04b0*/  @!P0 FFMA R7, R0, 1.84467440737095516160e+19, RZ ;  /* 0x5f80000000078823 */ /* 0x000fe200000000ff */
[----:B------:R-:W-:Y:S02]  /*04c0*/  @!P0 IMAD.MOV.U32 R9, RZ, RZ, -0x40 ;  /* 0xffffffc0ff098424 */ /* 0x000fe400078e00ff */
[----:B------:R-:W-:-:S03]  /*04d0*/  @!P1 FFMA R8, R3, 1.84467440737095516160e+19, RZ ;  /* 0x5f80000003089823 */ /* 0x000fc600000000ff */
[----:B------:R-:W-:-:S07]  /*04e0*/  @!P1 IADD3 R9, PT, PT, R9, 0x40, RZ ;  /* 0x0000004009099810 */ /* 0x000fce0007ffe0ff */
.L_x_10:
[----:B------:R-:W-:Y:S01]  /*04f0*/  LEA R3, R6, 0xc0800000, 0x17 ;  /* 0xc080000006037811 */ /* 0x000fe200078eb8ff */
[----:B------:R-:W-:Y:S01]  /*0500*/  VIADD R5, R5, 0xffffff81 ;  /* 0xffffff8105057836 */ /* 0x000fe20000000000 */
[----:B------:R-:W-:Y:S03]  /*0510*/  BSSY.RECONVERGENT B2, `(.L_x_15) ;  /* 0x0000035000027945 */ /* 0x000fe60003800200 */
[----:B------:R-:W-:Y:S01]  /*0520*/  IMAD.IADD R3, R8, 0x1, -R3 ;  /* 0x0000000108037824 */ /* 0x000fe200078e0a03 */
[C---:B------:R-:W-:Y:S01]  /*0530*/  IADD3 R6, PT, PT, R5.reuse, 0x7f, -R6 ;  /* 0x0000007f05067810 */ /* 0x040fe20007ffe806 */
[----:B------:R-:W-:Y:S02]  /*0540*/  IMAD R0, R5, -0x800000, R7 ;  /* 0xff80000005007824 */ /* 0x000fe400078e0207 */
[----:B------:R-:W0:Y:S01]  /*0550*/  MUFU.RCP R8, R3 ;  /* 0x0000000300087308 */ /* 0x000e220000001000 */
[----:B------:R-:W-:Y:S01]  /*0560*/  FADD.FTZ R11, -R3, -RZ ;  /* 0x800000ff030b7221 */ /* 0x000fe20000010100 */
[----:B------:R-:W-:-:S03]  /*0570*/  IMAD.IADD R6, R6, 0x1, R9 ;  /* 0x0000000106067824 */ /* 0x000fc600078e0209 */
[----:B0-----:R-:W-:-:S04]  /*0580*/  FFMA R13, R8, R11, 1 ;  /* 0x3f800000080d7423 */ /* 0x001fc8000000000b */
[----:B------:R-:W-:-:S04]  /*0590*/  FFMA R10, R8, R13, R8 ;  /* 0x0000000d080a7223 */ /* 0x000fc80000000008 */
[----:B------:R-:W-:-:S04]  /*05a0*/  FFMA R7, R0, R10, RZ ;  /* 0x0000000a00077223 */ /* 0x000fc800000000ff */
[----:B------:R-:W-:-:S04]  /*05b0*/  FFMA R8, R11, R7, R0 ;  /* 0x000000070b087223 */ /* 0x000fc80000000000 */
[----:B------:R-:W-:-:S04]  /*05c0*/  FFMA R7, R10, R8, R7 ;  /* 0x000000080a077223 */ /* 0x000fc80000000007 */
[----:B------:R-:W-:-:S04]  /*05d0*/  FFMA R8, R11, R7, R0 ;  /* 0x000000070b087223 */ /* 0x000fc80000000000 */
[----:B------:R-:W-:-:S05]  /*05e0*/  FFMA R0, R10, R8, R7 ;  /* 0x000000080a007223 */ /* 0x000fca0000000007 */
[----:B------:R-:W-:-:S04]  /*05f0*/  SHF.R.U32.HI R3, RZ, 0x17, R0 ;  /* 0x00000017ff037819 */ /* 0x000fc80000011600 */
[----:B------:R-:W-:-:S05]  /*0600*/  LOP3.LUT R3, R3, 0xff, RZ, 0xc0, !PT ;  /* 0x000000ff03037812 */ /* 0x000fca00078ec0ff */
[----:B------:R-:W-:-:S04]  /*0610*/  IMAD.IADD R9, R3, 0x1, R6 ;  /* 0x0000000103097824 */ /* 0x000fc800078e0206 */
[----:B------:R-:W-:-:S05]  /*0620*/  VIADD R3, R9, 0xffffffff ;  /* 0xffffffff09037836 */ /* 0x000fca0000000000 */
[----:B------:R-:W-:-:S13]  /*0630*/  ISETP.GE.U32.AND P0, PT, R3, 0xfe, PT ;  /* 0x000000fe0300780c */ /* 0x000fda0003f06070 */
[----:B------:R-:W-:Y:S05]  /*0640*/  @!P0 BRA `(.L_x_16) ;  /* 0x0000000000808947 */ /* 0x000fea0003800000 */
[----:B------:R-:W-:-:S13]  /*0650*/  ISETP.GT.AND P0, PT, R9, 0xfe, PT ;  /* 0x000000fe0900780c */ /* 0x000fda0003f04270 */
[----:B------:R-:W-:Y:S05]  /*0660*/  @P0 BRA `(.L_x_17) ;  /* 0x00000000006c0947 */ /* 0x000fea0003800000 */
[----:B------:R-:W-:-:S13]  /*0670*/  ISETP.GE.AND P0, PT, R9, 0x1, PT ;  /* 0x000000010900780c */ /* 0x000fda0003f06270 */
[----:B------:R-:W-:Y:S05]  /*0680*/  @P0 BRA `(.L_x_18) ;  /* 0x0000000000740947 */ /* 0x000fea0003800000 */
[----:B------:R-:W-:Y:S02]  /*0690*/  ISETP.GE.AND P0, PT, R9, -0x18, PT ;  /* 0xffffffe80900780c */ /* 0x000fe40003f06270 */
[----:B------:R-:W-:-:S11]  /*06a0*/  LOP3.LUT R0, R0, 0x80000000, RZ, 0xc0, !PT ;  /* 0x8000000000007812 */ /* 0x000fd600078ec0ff */
[----:B------:R-:W-:Y:S05]  /*06b0*/  @!P0 BRA `(.L_x_18) ;  /* 0x0000000000688947 */ /* 0x000fea0003800000 */
[CCC-:B------:R-:W-:Y:S01]  /*06c0*/  FFMA.RZ R3, R10.reuse, R8.reuse, R7.reuse ;  /* 0x000000080a037223 */ /* 0x1c0fe2000000c007 */
[CCC-:B------:R-:W-:Y:S01]  /*06d0*/  FFMA.RM R6, R10.reuse, R8.reuse, R7.reuse ;  /* 0x000000080a067223 */ /* 0x1c0fe20000004007 */
[C---:B------:R-:W-:Y:S02]  /*06e0*/  ISETP.NE.AND P2, PT, R9.reuse, RZ, PT ;  /* 0x000000ff0900720c */ /* 0x040fe40003f45270 */
[----:B------:R-:W-:Y:S02]  /*06f0*/  ISETP.NE.AND P1, PT, R9, RZ, PT ;  /* 0x000000ff0900720c */ /* 0x000fe40003f25270 */
[----:B------:R-:W-:Y:S01]  /*0700*/  LOP3.LUT R5, R3, 0x7fffff, RZ, 0xc0, !PT ;  /* 0x007fffff03057812 */ /* 0x000fe200078ec0ff */
[----:B------:R-:W-:Y:S01]  /*0710*/  FFMA.RP R3, R10, R8, R7 ;  /* 0x000000080a037223 */ /* 0x000fe20000008007 */
[----:B------:R-:W-:Y:S01]  /*0720*/  IADD3 R8, PT, PT, R9, 0x20, RZ ;  /* 0x0000002009087810 */ /* 0x000fe20007ffe0ff */
[----:B------:R-:W-:Y:S01]  /*0730*/  IMAD.MOV R7, RZ, RZ, -R9 ;  /* 0x000000ffff077224 */ /* 0x000fe200078e0a09 */
[----:B------:R-:W-:-:S02]  /*0740*/  LOP3.LUT R5, R5, 0x800000, RZ, 0xfc, !PT ;  /* 0x0080000005057812 */ /* 0x000fc400078efcff */
[----:B------:R-:W-:Y:S02]  /*0750*/  FSETP.NEU.FTZ.AND P0, PT, R3, R6, PT ;  /* 0x000000060300720b */ /* 0x000fe40003f1d000 */
[----:B------:R-:W-:Y:S02]  /*0760*/  SHF.L.U32 R8, R5, R8, RZ ;  /* 0x0000000805087219 */ /* 0x000fe400000006ff */
[----:B------:R-:W-:Y:S02]  /*0770*/  SEL R6, R7, RZ, P2 ;  /* 0x000000ff07067207 */ /* 0x000fe40001000000 */
[----:B------:R-:W-:Y:S02]  /*0780*/  ISETP.NE.AND P1, PT, R8, RZ, P1 ;  /* 0x000000ff0800720c */ /* 0x000fe40000f25270 */
[----:B------:R-:W-:Y:S02]  /*0790*/  SHF.R.U32.HI R6, RZ, R6, R5 ;  /* 0x00000006ff067219 */ /* 0x000fe40000011605 */
[----:B------:R-:W-:-:S02]  /*07a0*/  PLOP3.LUT P0, PT, P0, P1, PT, 0xf8, 0x8f ;  /* 0x00000000008f781c */ /* 0x000fc40000703f70 */
[----:B------:R-:W-:Y:S02]  /*07b0*/  SHF.R.U32.HI R8, RZ, 0x1, R6 ;  /* 0x00000001ff087819 */ /* 0x000fe40000011606 */
[----:B------:R-:W-:-:S04]  /*07c0*/  SEL R3, RZ, 0x1, !P0 ;  /* 0x00000001ff037807 */ /* 0x000fc80004000000 */
[----:B------:R-:W-:-:S04]  /*07d0*/  LOP3.LUT R3, R3, 0x1, R8, 0xf8, !PT ;  /* 0x0000000103037812 */ /* 0x000fc800078ef808 */
[----:B------:R-:W-:-:S05]  /*07e0*/  LOP3.LUT R3, R3, R6, RZ, 0xc0, !PT ;  /* 0x0000000603037212 */ /* 0x000fca00078ec0ff */
[----:B------:R-:W-:-:S05]  /*07f0*/  IMAD.IADD R3, R8, 0x1, R3 ;  /* 0x0000000108037824 */ /* 0x000fca00078e0203 */
[----:B------:R-:W-:Y:S01]  /*0800*/  LOP3.LUT R0, R3, R0, RZ, 0xfc, !PT ;  /* 0x0000000003007212 */ /* 0x000fe200078efcff */
[----:B------:R-:W-:Y:S06]  /*0810*/  BRA `(.L_x_18) ;  /* 0x0000000000107947 */ /* 0x000fec0003800000 */
.L_x_17:
[----:B------:R-:W-:-:S04]  /*0820*/  LOP3.LUT R0, R0, 0x80000000, RZ, 0xc0, !PT ;  /* 0x8000000000007812 */ /* 0x000fc800078ec0ff */
[----:B------:R-:W-:Y:S01]  /*0830*/  LOP3.LUT R0, R0, 0x7f800000, RZ, 0xfc, !PT ;  /* 0x7f80000000007812 */ /* 0x000fe200078efcff */
[----:B------:R-:W-:Y:S06]  /*0840*/  BRA `(.L_x_18) ;  /* 0x0000000000047947 */ /* 0x000fec0003800000 */
.L_x_16:
[----:B------:R-:W-:-:S07]  /*0850*/  IMAD R0, R6, 0x800000, R0 ;  /* 0x0080000006007824 */ /* 0x000fce00078e0200 */
.L_x_18:
[----:B------:R-:W-:Y:S05]  /*0860*/  BSYNC.RECONVERGENT B2 ;  /* 0x0000000000027941 */ /* 0x000fea0003800200 */
.L_x_15:
[----:B------:R-:W-:Y:S05]  /*0870*/  BRA `(.L_x_19) ;  /* 0x0000000000207947 */ /* 0x000fea0003800000 */
.L_x_14:
[----:B------:R-:W-:-:S04]  /*0880*/  LOP3.LUT R0, R8, 0x80000000, R7, 0x48, !PT ;  /* 0x8000000008007812 */ /* 0x000fc800078e4807 */
[----:B------:R-:W-:Y:S01]  /*0890*/  LOP3.LUT R0, R0, 0x7f800000, RZ, 0xfc, !PT ;  /* 0x7f80000000007812 */ /* 0x000fe200078efcff */
[----:B------:R-:W-:Y:S06]  /*08a0*/  BRA `(.L_x_19) ;  /* 0x0000000000147947 */ /* 0x000fec0003800000 */
.L_x_13:
[----:B------:R-:W-:Y:S01]  /*08b0*/  LOP3.LUT R0, R8, 0x80000000, R7, 0x48, !PT ;  /* 0x8000000008007812 */ /* 0x000fe200078e4807 */
[----:B------:R-:W-:Y:S06]  /*08c0*/  BRA `(.L_x_19) ;  /* 0x00000000000c7947 */ /* 0x000fec0003800000 */
.L_x_12:
[----:B------:R-:W0:Y:S01]  /*08d0*/  MUFU.RSQ R0, -QNAN ;  /* 0xffc0000000007908 */ /* 0x000e220000001400 */
[----:B------:R-:W-:Y:S05]  /*08e0*/  BRA `(.L_x_19) ;  /* 0x0000000000047947 */ /* 0x000fea0003800000 */
.L_x_11:
[----:B------:R-:W-:-:S07]  /*08f0*/  FADD.FTZ R0, R0, R3 ;  /* 0x0000000300007221 */ /* 0x000fce0000010000 */
.L_x_19:
[----:B------:R-:W-:Y:S05]  /*0900*/  BSYNC.RECONVERGENT B1 ;  /* 0x0000000000017941 */ /* 0x000fea0003800200 */
.L_x_9:
[----:B------:R-:W-:-:S04]  /*0910*/  IMAD.MOV.U32 R5, RZ, RZ, 0x0 ;  /* 0x00000000ff057424 */ /* 0x000fc800078e00ff */
[----:B0-----:R-:W-:Y:S05]  /*0920*/  RET.REL.NODEC R4 `(_Z7kernel2PKfPK6__halfPS1_i) ;  /* 0xfffffff404b47950 */ /* 0x001fea0003c3ffff */
.L_x_20:
        /* <DEDUP_REMOVED lines=13> */
.L_x_28:


//--------------------- .text._Z7kernel1PK6__halfS1_PS_Pfii --------------------------
	.section	.text._Z7kernel1PK6__halfS1_PS_Pfii,"ax",@progbits
	.align	128
        .global         _Z7kernel1PK6__halfS1_PS_Pfii
        .type           _Z7kernel1PK6__halfS1_PS_Pfii,@function
        .size           _Z7kernel1PK6__halfS1_PS_Pfii,(.L_x_31 - _Z7kernel1PK6__halfS1_PS_Pfii)
        .other          _Z7kernel1PK6__halfS1_PS_Pfii,@"STO_CUDA_ENTRY STV_DEFAULT"
_Z7kernel1PK6__halfS1_PS_Pfii:
.text._Z7kernel1PK6__halfS1_PS_Pfii:
        /* <DEDUP_REMOVED lines=8> */
[----:B------:R-:W0:Y:S01]  /*0080*/  LDCU UR8, c[0x0][0x3a4] ;  /* 0x00007480ff0877ac */ /* 0x000e220008000800 */
[----:B------:R-:W-:Y:S01]  /*0090*/  HFMA2 R11, -RZ, RZ, 0, 0 ;  /* 0x00000000ff0b7431 */ /* 0x000fe200000001ff */
[----:B------:R-:W1:Y:S01]  /*00a0*/  LDCU.64 UR16, c[0x0][0x358] ;  /* 0x00006b00ff1077ac */ /* 0x000e620008000a00 */
[----:B0-----:R-:W-:-:S09]  /*00b0*/  UISETP.GE.AND UP0, UPT, UR8, 0x1, UPT ;  /* 0x000000010800788c */ /* 0x001fd2000bf06270 */
[----:B-1----:R-:W-:Y:S05]  /*00c0*/  BRA.U !UP0, `(.L_x_21) ;  /* 0x0000000d08507547 */ /* 0x002fea000b800000 */
[----:B------:R-:W-:Y:S02]  /*00d0*/  UISETP.GE.U32.AND UP1, UPT, UR8, 0x10, UPT ;  /* 0x000000100800788c */ /* 0x000fe4000bf26070 */
[----:B------:R-:W-:Y:S01]  /*00e0*/  IMAD R6, R0, UR8, RZ ;  /* 0x0000000800067c24 */ /* 0x000fe2000f8e02ff */
[----:B------:R-:W-:Y:S01]  /*00f0*/  ULOP3.LUT UR9, UR8, 0xf, URZ, 0xc0, !UPT ;  /* 0x0000000f08097892 */ /* 0x000fe2000f8ec0ff */
[----:B------:R-:W-:Y:S02]  /*0100*/  MOV R11, RZ ;  /* 0x000000ff000b7202 */ /* 0x000fe40000000f00 */
[----:B------:R-:W-:Y:S01]  /*0110*/  MOV R7, RZ ;  /* 0x000000ff00077202 */ /* 0x000fe20000000f00 */
[----:B------:R-:W-:Y:S02]  /*0120*/  UISETP.NE.AND UP0, UPT, UR9, URZ, UPT ;  /* 0x000000ff0900728c */ /* 0x000fe4000bf05270 */
[----:B------:R-:W-:Y:S09]  /*0130*/  BRA.U !UP1, `(.L_x_22) ;  /* 0x0000000509947547 */ /* 0x000ff2000b800000 */
[----:B------:R-:W0:Y:S01]  /*0140*/  LDCU.128 UR12, c[0x0][0x380] ;  /* 0x00007000ff0c77ac */ /* 0x000e220008000c00 */
[----:B------:R-:W-:Y:S02]  /*0150*/  MOV R11, RZ ;  /* 0x000000ff000b7202 */ /* 0x000fe40000000f00 */
[----:B------:R-:W-:Y:S01]  /*0160*/  MOV R8, R6 ;  /* 0x0000000600087202 */ /* 0x000fe20000000f00 */
[----:B------:R-:W-:-:S04]  /*0170*/  ULOP3.LUT UR10, UR8, 0x7ffffff0, URZ, 0xc0, !UPT ;  /* 0x7ffffff0080a7892 */ /* 0x000fc8000f8ec0ff */
[----:B------:R-:W-:Y:S02]  /*0180*/  UIADD3 UR11, UPT, UPT, -UR10, URZ, URZ ;  /* 0x000000ff0a0b7290 */ /* 0x000fe4000fffe1ff */
[----:B------:R-:W-:Y:S01]  /*0190*/  MOV R7, UR10 ;  /* 0x0000000a00077c02 */ /* 0x000fe20008000f00 */
[----:B0-----:R-:W-:Y:S02]  /*01a0*/  UIADD3 UR4, UP2, UPT, UR14, 0x10, URZ ;  /* 0x000000100e047890 */ /* 0x001fe4000ff5e0ff */
[----:B------:R-:W-:Y:S02]  /*01b0*/  UIADD3 UR6, UP1, UPT, UR12, 0x10, URZ ;  /* 0x000000100c067890 */ /* 0x000fe4000ff3e0ff */
[----:B------:R-:W-:Y:S02]  /*01c0*/  UIADD3.X UR5, UPT, UPT, URZ, UR15, URZ, UP2, !UPT ;  /* 0x0000000fff057290 */ /* 0x000fe400097fe4ff */
[----:B------:R-:W-:Y:S01]  /*01d0*/  MOV R2, UR4 ;  /* 0x0000000400027c02 */ /* 0x000fe20008000f00 */
[----:B------:R-:W-:-:S03]  /*01e0*/  UIADD3.X UR7, UPT, UPT, URZ, UR13, URZ, UP1, !UPT ;  /* 0x0000000dff077290 */ /* 0x000fc60008ffe4ff */
[----:B------:R-:W-:-:S09]  /*01f0*/  MOV R3, UR5 ;  /* 0x0000000500037c02 */ /* 0x000fd20008000f00 */
.L_x_23:
[----:B------:R-:W-:Y:S01]  /*0200*/  MOV R4, UR6 ;  /* 0x0000000600047c02 */ /* 0x000fe20008000f00 */
[----:B------:R-:W2:Y:S01]  /*0210*/  LDG.E.U16.CONSTANT R21, desc[UR16][R2.64+-0x10] ;  /* 0xfffff01002157981 */ /* 0x000ea2000c1e9500 */
[----:B------:R-:W-:-:S03]  /*0220*/  MOV R5, UR7 ;  /* 0x0000000700057c02 */ /* 0x000fc60008000f00 */
[----:B------:R-:W3:Y:S01]  /*0230*/  LDG.E.U16.CONSTANT R23, desc[UR16][R2.64+-0xe] ;  /* 0xfffff21002177981 */ /* 0x000ee2000c1e9500 */
[----:B------:R-:W-:-:S03]  /*0240*/  IMAD.WIDE R4, R8, 0x2, R4 ;  /* 0x0000000208047825 */ /* 0x000fc600078e0204 */
[----:B------:R-:W4:Y:S04]  /*0250*/  LDG.E.U16.CONSTANT R12, desc[UR16][R2.64+-0xc] ;  /* 0xfffff410020c7981 */ /* 0x000f28000c1e9500 */
[----:B------:R-:W5:Y:S04]  /*0260*/  LDG.E.U16.CONSTANT R20, desc[UR16][R4.64+-0x10] ;  /* 0xfffff01004147981 */ /* 0x000f68000c1e9500 */
[----:B------:R-:W4:Y:S04]  /*0270*/  LDG.E.U16.CONSTANT R22, desc[UR16][R4.64+-0xe] ;  /* 0xfffff21004167981 */ /* 0x000f28000c1e9500 */
        /* <DEDUP_REMOVED lines=9> */
[----:B------:R-:W4:Y:S01]  /*0310*/  LDG.E.U16.CONSTANT R26, desc[UR16][R4.64+0xe] ;  /* 0x00000e10041a7981 */ /* 0x000f22000c1e9500 */
[----:B--2---:R-:W-:-:S02]  /*0320*/  HADD2.F32 R21, -RZ, R21.H0_H0 ;  /* 0x20000015ff157230 */ /* 0x004fc40000004100 */
[----:B---3--:R-:W-:Y:S02]  /*0330*/  HADD2.F32 R24, -RZ, R23.H0_H0 ;  /* 0x20000017ff187230 */ /* 0x008fe40000004100 */
[----:B-----5:R-:W-:Y:S02]  /*0340*/  HADD2.F32 R20, -RZ, R20.H0_H0 ;  /* 0x20000014ff147230 */ /* 0x020fe40000004100 */
[----:B----4-:R-:W-:-:S03]  /*0350*/  HADD2.F32 R23, -RZ, R22.H0_H0 ;  /* 0x20000016ff177230 */ /* 0x010fc60000004100 */
[----:B------:R-:W-:Y:S01]  /*0360*/  FFMA R20, R20, R21, R11 ;  /* 0x0000001514147223 */ /* 0x000fe2000000000b */
[----:B------:R-:W-:Y:S01]  /*0370*/  HADD2.F32 R21, -RZ, R12.H0_H0 ;  /* 0x2000000cff157230 */ /* 0x000fe20000004100 */
[----:B------:R-:W2:Y:S01]  /*0380*/  LDG.E.U16.CONSTANT R11, desc[UR16][R2.64+-0x2] ;  /* 0xfffffe10020b7981 */ /* 0x000ea2000c1e9500 */
[----:B------:R-:W-:Y:S02]  /*0390*/  HADD2.F32 R15, -RZ, R15.H0_H0 ;  /* 0x2000000fff0f7230 */ /* 0x000fe40000004100 */
[----:B------:R-:W-:Y:S01]  /*03a0*/  FFMA R20, R23, R24, R20 ;  /* 0x0000001817147223 */ /* 0x000fe20000000014 */
[----:B------:R-:W3:Y:S01]  /*03b0*/  LDG.E.U16.CONSTANT R12, desc[UR16][R4.64+-0x2] ;  /* 0xfffffe10040c7981 */ /* 0x000ee2000c1e9500 */
[----:B------:R-:W-:Y:S02]  /*03c0*/  HADD2.F32 R22, -RZ, R13.H0_H0 ;  /* 0x2000000dff167230 */ /* 0x000fe40000004100 */
[----:B------:R-:W-:Y:S01]  /*03d0*/  FFMA R20, R15, R21, R20 ;  /* 0x000000150f147223 */ /* 0x000fe20000000014 */
[----:B------:R-:W4:Y:S01]  /*03e0*/  LDG.E.U16.CONSTANT R13, desc[UR16][R2.64] ;  /* 0x00000010020d7981 */ /* 0x000f22000c1e9500 */
[----:B------:R-:W-:-:S03]  /*03f0*/  HADD2.F32 R23, -RZ, R14.H0_H0 ;  /* 0x2000000eff177230 */ /* 0x000fc60000004100 */
[----:B------:R-:W5:Y:S02]  /*0400*/  LDG.E.U16.CONSTANT R15, desc[UR16][R4.64] ;  /* 0x00000010040f7981 */ /* 0x000f64000c1e9500 */
[----:B------:R-:W-:Y:S01]  /*0410*/  FFMA R20, R23, R22, R20 ;  /* 0x0000001617147223 */ /* 0x000fe20000000014 */
[----:B------:R-:W-:Y:S01]  /*0420*/  HADD2.F32 R22, -RZ, R16.H0_H0 ;  /* 0x20000010ff167230 */ /* 0x000fe20000004100 */
[----:B------:R-:W5:Y:S01]  /*0430*/  LDG.E.U16.CONSTANT R14, desc[UR16][R2.64+0x2] ;  /* 0x00000210020e7981 */ /* 0x000f62000c1e9500 */
[----:B------:R-:W-:-:S03]  /*0440*/  HADD2.F32 R21, -RZ, R17.H0_H0 ;  /* 0x20000011ff157230 */ /* 0x000fc60000004100 */
[----:B------:R-:W5:Y:S01]  /*0450*/  LDG.E.U16.CONSTANT R16, desc[UR16][R4.64+0x2] ;  /* 0x0000021004107981 */ /* 0x000f62000c1e9500 */
[----:B------:R-:W-:-:S03]  /*0460*/  HADD2.F32 R23, -RZ, R19.H0_H0 ;  /* 0x20000013ff177230 */ /* 0x000fc60000004100 */
[----:B------:R-:W5:Y:S01]  /*0470*/  LDG.E.U16.CONSTANT R17, desc[UR16][R2.64+0x4] ;  /* 0x0000041002117981 */ /* 0x000f62000c1e9500 */
[----:B------:R-:W-:-:S03]  /*0480*/  HADD2.F32 R24, -RZ, R18.H0_H0 ;  /* 0x20000012ff187230 */ /* 0x000fc60000004100 */
[----:B------:R-:W5:Y:S01]  /*0490*/  LDG.E.U16.CONSTANT R19, desc[UR16][R4.64+0x4] ;  /* 0x0000041004137981 */ /* 0x000f62000c1e9500 */
[----:B------:R-:W-:-:S03]  /*04a0*/  FFMA R21, R21, R22, R20 ;  /* 0x0000001615157223 */ /* 0x000fc60000000014 */
[----:B------:R-:W5:Y:S01]  /*04b0*/  LDG.E.U16.CONSTANT R18, desc[UR16][R2.64+0x6] ;  /* 0x0000061002127981 */ /* 0x000f62000c1e9500 */
[----:B------:R-:W-:-:S03]  /*04c0*/  FFMA R24, R24, R23, R21 ;  /* 0x0000001718187223 */ /* 0x000fc60000000015 */
[----:B------:R-:W5:Y:S01]  /*04d0*/  LDG.E.U16.CONSTANT R20, desc[UR16][R4.64+0x6] ;  /* 0x0000061004147981 */ /* 0x000f62000c1e9500 */
[----:B------:R-:W-:-:S03]  /*04e0*/  HADD2.F32 R10, -RZ, R10.H0_H0 ;  /* 0x2000000aff0a7230 */ /* 0x000fc60000004100 */
[----:B------:R-:W5:Y:S01]  /*04f0*/  LDG.E.U16.CONSTANT R22, desc[UR16][R2.64+0x8] ;  /* 0x0000081002167981 */ /* 0x000f62000c1e9500 */
[----:B------:R-:W-:-:S03]  /*0500*/  HADD2.F32 R25, -RZ, R9.H0_H0 ;  /* 0x20000009ff197230 */ /* 0x000fc60000004100 */
[----:B------:R-:W5:Y:S04]  /*0510*/  LDG.E.U16.CONSTANT R23, desc[UR16][R4.64+0x8] ;  /* 0x0000081004177981 */ /* 0x000f68000c1e9500 */
[----:B------:R-:W5:Y:S01]  /*0520*/  LDG.E.U16.CONSTANT R21, desc[UR16][R2.64+0xa] ;  /* 0x00000a1002157981 */ /* 0x000f62000c1e9500 */
[----:B------:R-:W-:-:S03]  /*0530*/  FFMA R27, R25, R10, R24 ;  /* 0x0000000a191b7223 */ /* 0x000fc60000000018 */
[----:B------:R-:W5:Y:S04]  /*0540*/  LDG.E.U16.CONSTANT R9, desc[UR16][R4.64+0xa] ;  /* 0x00000a1004097981 */ /* 0x000f68000c1e9500 */
[----:B------:R-:W5:Y:S04]  /*0550*/  LDG.E.U16.CONSTANT R10, desc[UR16][R2.64+0xc] ;  /* 0x00000c10020a7981 */ /* 0x000f68000c1e9500 */
[----:B------:R-:W5:Y:S04]  /*0560*/  LDG.E.U16.CONSTANT R24, desc[UR16][R4.64+0xc] ;  /* 0x00000c1004187981 */ /* 0x000f68000c1e9500 */
[----:B------:R0:W5:Y:S01]  /*0570*/  LDG.E.U16.CONSTANT R25, desc[UR16][R2.64+0xe] ;  /* 0x00000e1002197981 */ /* 0x000162000c1e9500 */
[----:B------:R-:W-:-:S04]  /*0580*/  UIADD3 UR11, UPT, UPT, UR11, 0x10, URZ ;  /* 0x000000100b0b7890 */ /* 0x000fc8000fffe0ff */
[----:B------:R-:W-:Y:S01]  /*0590*/  UISETP.NE.AND UP1, UPT, UR11, URZ, UPT ;  /* 0x000000ff0b00728c */ /* 0x000fe2000bf25270 */
[----:B------:R-:W-:Y:S02]  /*05a0*/  IADD3 R8, PT, PT, R8, 0x10, RZ ;  /* 0x0000001008087810 */ /* 0x000fe40007ffe0ff */
[----:B0-----:R-:W-:-:S04]  /*05b0*/  IADD3 R2, P0, PT, R2, 0x20, RZ ;  /* 0x0000002002027810 */ /* 0x001fc80007f1e0ff */
[----:B------:R-:W-:Y:S01]  /*05c0*/  IADD3.X R3, PT, PT, RZ, R3, RZ, P0, !PT ;  /* 0x00000003ff037210 */ /* 0x000fe200007fe4ff */
[----:B--2---:R-:W-:Y:S02]  /*05d0*/  HADD2.F32 R11, -RZ, R11.H0_H0 ;  /* 0x2000000bff0b7230 */ /* 0x004fe40000004100 */
        /* <DEDUP_REMOVED lines=22> */
[----:B------:R-:W-:Y:S02]  /*0740*/  HADD2.F32 R11, -RZ, R26.H0_H0 ;  /* 0x2000001aff0b7230 */ /* 0x000fe40000004100 */
[----:B------:R-:W-:Y:S02]  /*0750*/  HADD2.F32 R25, -RZ, R25.H0_H0 ;  /* 0x20000019ff197230 */ /* 0x000fe40000004100 */
[----:B------:R-:W-:-:S04]  /*0760*/  FFMA R4, R5, R10, R4 ;  /* 0x0000000a05047223 */ /* 0x000fc80000000004 */
[----:B------:R-:W-:Y:S01]  /*0770*/  FFMA R11, R11, R25, R4 ;  /* 0x000000190b0b7223 */ /* 0x000fe20000000004 */
[----:B------:R-:W-:Y:S06]  /*0780*/  BRA.U UP1, `(.L_x_23) ;  /* 0xfffffff9019c7547 */ /* 0x000fec000b83ffff */
.L_x_22:
[----:B------:R-:W-:Y:S05]  /*0790*/  BRA.U !UP0, `(.L_x_21) ;  /* 0x00000005089c7547 */ /* 0x000fea000b800000 */
[----:B------:R-:W-:Y:S02]  /*07a0*/  UISETP.GE.U32.AND UP0, UPT, UR9, 0x8, UPT ;  /* 0x000000080900788c */ /* 0x000fe4000bf06070 */
[----:B------:R-:W-:-:S04]  /*07b0*/  ULOP3.LUT UR5, UR8, 0x7, URZ, 0xc0, !UPT ;  /* 0x0000000708057892 */ /* 0x000fc8000f8ec0ff */
[----:B------:R-:W-:-:S03]  /*07c0*/  UISETP.NE.AND UP1, UPT, UR5, URZ, UPT ;  /* 0x000000ff0500728c */ /* 0x000fc6000bf25270 */
[----:B------:R-:W-:Y:S08]  /*07d0*/  BRA.U !UP0, `(.L_x_24) ;  /* 0x0000000108b87547 */ /* 0x000ff0000b800000 */
[----:B------:R-:W0:Y:S01]  /*07e0*/  LDC.64 R4, c[0x0][0x380] ;  /* 0x0000e000ff047b82 */ /* 0x000e220000000a00 */
[----:B------:R-:W-:-:S07]  /*07f0*/  IADD3 R9, PT, PT, R6, R7, RZ ;  /* 0x0000000706097210 */ /* 0x000fce0007ffe0ff */
[----:B------:R-:W1:Y:S01]  /*0800*/  LDC.64 R2, c[0x0][0x388] ;  /* 0x0000e200ff027b82 */ /* 0x000e620000000a00 */
[----:B0-----:R-:W-:-:S05]  /*0810*/  IMAD.WIDE R4, R9, 0x2, R4 ;  /* 0x0000000209047825 */ /* 0x001fca00078e0204 */
[----:B------:R-:W2:Y:S01]  /*0820*/  LDG.E.U16.CONSTANT R20, desc[UR16][R4.64] ;  /* 0x0000001004147981 */ /* 0x000ea2000c1e9500 */
[----:B-1----:R-:W-:-:S03]  /*0830*/  IMAD.WIDE.U32 R2, R7, 0x2, R2 ;  /* 0x0000000207027825 */ /* 0x002fc600078e0002 */
[----:B------:R-:W3:Y:S04]  /*0840*/  LDG.E.U16.CONSTANT R22, desc[UR16][R4.64+0x2] ;  /* 0x0000021004167981 */ /* 0x000ee8000c1e9500 */
[----:B------:R-:W4:Y:S04]  /*0850*/  LDG.E.U16.CONSTANT R21, desc[UR16][R2.64] ;  /* 0x0000001002157981 */ /* 0x000f28000c1e9500 */
[----:B------:R-:W5:Y:S04]  /*0860*/  LDG.E.U16.CONSTANT R24, desc[UR16][R2.64+0x2] ;  /* 0x0000021002187981 */ /* 0x000f68000c1e9500 */
        /* <DEDUP_REMOVED lines=11> */
[----:B------:R0:W5:Y:S01]  /*0920*/  LDG.E.U16.CONSTANT R19, desc[UR16][R2.64+0xe] ;  /* 0x00000e1002137981 */ /* 0x000162000c1e9500 */
        /* <DEDUP_REMOVED lines=25> */
.L_x_24:
        /* <DEDUP_REMOVED lines=29> */
[----:B------:R-:W-:-:S05]  /*0c90*/  HADD2.F32 R17, -RZ, R17.H0_H0 ;  /* 0x20000011ff117230 */ /* 0x000fca0000004100 */
[----:B------:R-:W-:-:S07]  /*0ca0*/  FFMA R11, R11, R17, R8 ;  /* 0x000000110b0b7223 */ /* 0x000fce0000000008 */
.L_x_25:
[----:B------:R-:W-:Y:S05]  /*0cb0*/  BRA.U !UP1, `(.L_x_21) ;  /* 0x0000000109547547 */ /* 0x000fea000b800000 */
[----:B------:R-:W0:Y:S01]  /*0cc0*/  LDC.64 R4, c[0x0][0x388] ;  /* 0x0000e200ff047b82 */ /* 0x000e220000000a00 */
[----:B------:R-:W-:Y:S01]  /*0cd0*/  IADD3 R9, PT, PT, R6, R7, RZ ;  /* 0x0000000706097210 */ /* 0x000fe20007ffe0ff */
[----:B------:R-:W-:-:S06]  /*0ce0*/  UIADD3 UR4, UPT, UPT, -UR4, URZ, URZ ;  /* 0x000000ff04047290 */ /* 0x000fcc000fffe1ff */
[----:B------:R-:W1:Y:S01]  /*0cf0*/  LDC.64 R2, c[0x0][0x380] ;  /* 0x0000e000ff027b82 */ /* 0x000e620000000a00 */
[----:B0-----:R-:W-:-:S03]  /*0d00*/  IMAD.WIDE.U32 R4, R7, 0x2, R4 ;  /* 0x0000000207047825 */ /* 0x001fc600078e0004 */
[----:B------:R-:W-:Y:S02]  /*0d10*/  MOV R12, R4 ;  /* 0x00000004000c7202 */ /* 0x000fe40000000f00 */
[----:B------:R-:W-:-:S07]  /*0d20*/  MOV R13, R5 ;  /* 0x00000005000d7202 */ /* 0x000fce0000000f00 */
.L_x_26:
[----:B-1----:R-:W-:Y:S01]  /*0d30*/  IMAD.WIDE R4, R9, 0x2, R2 ;  /* 0x0000000209047825 */ /* 0x002fe200078e0202 */
[----:B------:R-:W-:Y:S02]  /*0d40*/  MOV R6, R12 ;  /* 0x0000000c00067202 */ /* 0x000fe40000000f00 */
[----:B------:R-:W-:-:S03]  /*0d50*/  MOV R7, R13 ;  /* 0x0000000d00077202 */ /* 0x000fc60000000f00 */
[----:B------:R-:W2:Y:S04]  /*0d60*/  LDG.E.U16.CONSTANT R4, desc[UR16][R4.64] ;  /* 0x0000001004047981 */ /* 0x000ea8000c1e9500 */
[----:B------:R-:W3:Y:S01]  /*0d70*/  LDG.E.U16.CONSTANT R6, desc[UR16][R6.64] ;  /* 0x0000001006067981 */ /* 0x000ee2000c1e9500 */
[----:B------:R-:W-:Y:S01]  /*0d80*/  UIADD3 UR4, UPT, UPT, UR4, 0x1, URZ ;  /* 0x0000000104047890 */ /* 0x000fe2000fffe0ff */
[----:B------:R-:W-:Y:S02]  /*0d90*/  IADD3 R12, P0, PT, R12, 0x2, RZ ;  /* 0x000000020c0c7810 */ /* 0x000fe40007f1e0ff */
[----:B------:R-:W-:Y:S01]  /*0da0*/  IADD3 R9, PT, PT, R9, 0x1, RZ ;  /* 0x0000000109097810 */ /* 0x000fe20007ffe0ff */
[----:B------:R-:W-:Y:S01]  /*0db0*/  UISETP.NE.AND UP0, UPT, UR4, URZ, UPT ;  /* 0x000000ff0400728c */ /* 0x000fe2000bf05270 */
[----:B------:R-:W-:Y:S01]  /*0dc0*/  IADD3.X R13, PT, PT, RZ, R13, RZ, P0, !PT ;  /* 0x0000000dff0d7210 */ /* 0x000fe200007fe4ff */
[----:B--2---:R-:W-:-:S02]  /*0dd0*/  HADD2.F32 R8, -RZ, R4.H0_H0 ;  /* 0x20000004ff087230 */ /* 0x004fc40000004100 */
[----:B---3--:R-:W-:-:S05]  /*0de0*/  HADD2.F32 R10, -RZ, R6.H0_H0 ;  /* 0x20000006ff0a7230 */ /* 0x008fca0000004100 */
[----:B------:R-:W-:Y:S01]  /*0df0*/  FFMA R11, R8, R10, R11 ;  /* 0x0000000a080b7223 */ /* 0x000fe2000000000b */
[----:B------:R-:W-:Y:S06]  /*0e00*/  BRA.U UP0, `(.L_x_26) ;  /* 0xfffffffd00c87547 */ /* 0x000fec000b83ffff */
.L_x_21:
[----:B------:R-:W-:Y:S02]  /*0e10*/  MOV R2, 0x3bbb989d ;  /* 0x3bbb989d00027802 */ /* 0x000fe40000000f00 */
[----:B------:R-:W-:-:S03]  /*0e20*/  MOV R3, 0x437c0000 ;  /* 0x437c000000037802 */ /* 0x000fc60000000f00 */
[----:B------:R-:W-:-:S04]  /*0e30*/  FFMA.SAT R2, R11, R2, 0.5 ;  /* 0x3f0000000b027423 */ /* 0x000fc80000002002 */
[----:B------:R-:W-:Y:S02]  /*0e40*/  FFMA.RM R6, R2, R3, 12582913 ;  /* 0x4b40000102067423 */ /* 0x000fe40000004003 */
[----:B------:R-:W0:Y:S02]  /*0e50*/  LDC.64 R2, c[0x0][0x390] ;  /* 0x0000e400ff027b82 */ /* 0x000e240000000a00 */
[C---:B------:R-:W-:Y:S01]  /*0e60*/  FADD R4, R6.reuse, -12583039 ;  /* 0xcb40007f06047421 */ /* 0x040fe20000000000 */
[----:B------:R-:W-:-:S03]  /*0e70*/  SHF.L.U32 R6, R6, 0x17, RZ ;  /* 0x0000001706067819 */ /* 0x000fc600000006ff */
[----:B------:R-:W-:-:S04]  /*0e80*/  FFMA R4, R11, 1.4426950216293334961, -R4 ;  /* 0x3fb8aa3b0b047823 */ /* 0x000fc80000000804 */
[----:B------:R-:W-:Y:S01]  /*0e90*/  FFMA R7, R11, 1.925963033500011079e-08, R4 ;  /* 0x32a570600b077823 */ /* 0x000fe20000000004 */
[----:B------:R-:W-:Y:S01]  /*0ea0*/  F2FP.F16.F32.PACK_AB R11, RZ, R11 ;  /* 0x0000000bff0b723e */ /* 0x000fe200000000ff */
[----:B------:R-:W1:Y:S04]  /*0eb0*/  LDC.64 R4, c[0x0][0x398] ;  /* 0x0000e600ff047b82 */ /* 0x000e680000000a00 */
[----:B------:R-:W2:Y:S01]  /*0ec0*/  MUFU.EX2 R7, R7 ;  /* 0x0000000700077308 */ /* 0x000ea20000000800 */
[----:B0-----:R-:W-:-:S05]  /*0ed0*/  IMAD.WIDE R2, R0, 0x2, R2 ;  /* 0x0000000200027825 */ /* 0x001fca00078e0202 */
[----:B------:R-:W-:Y:S01]  /*0ee0*/  STG.E.U16 desc[UR16][R2.64], R11 ;  /* 0x0000000b02007986 */ /* 0x000fe2000c101510 */
[----:B--2---:R-:W-:-:S05]  /*0ef0*/  FMUL R9, R6, R7 ;  /* 0x0000000706097220 */ /* 0x004fca0000400000 */
[----:B-1----:R-:W-:Y:S01]  /*0f00*/  REDG.E.ADD.F32.FTZ.RN.STRONG.GPU desc[UR16][R4.64], R9 ;  /* 0x00000009040079a6 */ /* 0x002fe2000c12f310 */
[----:B------:R-:W-:Y:S05]  /*0f10*/  EXIT ;  /* 0x000000000000794d */ /* 0x000fea0003800000 */
.L_x_27:
        /* <DEDUP_REMOVED lines=14> */
.L_x_31:


//--------------------- .nv.shared.reserved.0     --------------------------
	.section	.nv.shared.reserved.0,"aw",@nobits
	.weak		__nv_reservedSMEM_offset_0_alias
	.size		__nv_reservedSMEM_offset_0_alias, 0, 64
	.other		__nv_reservedSMEM_offset_0_alias,@"STO_CUDA_RESERVED_SHARED STV_DEFAULT"
__nv_reservedSMEM_offset_0_alias:
	.zero		0
	.zero		64


//--------------------- .nv.constant0._Z7kernel3PK6__halfS1_PS_ii --------------------------
	.section	.nv.constant0._Z7kernel3PK6__halfS1_PS_ii,"a",@progbits
	.sectionflags	@""
	.align	4
.nv.constant0._Z7kernel3PK6__halfS1_PS_ii:
	.zero		928


//--------------------- .nv.constant0._Z7kernel2PKfPK6__halfPS1_i --------------------------
	.section	.nv.constant0._Z7kernel2PKfPK6__halfPS1_i,"a",@progbits
	.sectionflags	@""
	.align	4
.nv.constant0._Z7kernel2PKfPK6__halfPS1_i:
	.zero		924


//--------------------- .nv.constant0._Z7kernel1PK6__halfS1_PS_Pfii --------------------------
	.section	.nv.constant0._Z7kernel1PK6__halfS1_PS_Pfii,"a",@progbits
	.sectionflags	@""
	.align	4
.nv.constant0._Z7kernel1PK6__halfS1_PS_Pfii:
	.zero		936


//--------------------- SYMBOLS --------------------------

	.type		.nv.reservedSmem.offset0,@object
	.size		.nv.reservedSmem.offset0,0x4
